//
// Generated by NVIDIA NVVM Compiler
//
// Compiler Build ID: CL-36424714
// Cuda compilation tools, release 13.0, V13.0.88
// Based on NVVM 20.0.0
//

.version 9.0
.target sm_100
.address_size 64

	// .globl	_Z23calc_centroid_euclideanPfS_Piiii
.func  (.param .b64 func_retval0) __internal_accurate_pow
(
	.param .b64 __internal_accurate_pow_param_0
)
;

.visible .entry _Z23calc_centroid_euclideanPfS_Piiii(
	.param .u64 .ptr .align 1 _Z23calc_centroid_euclideanPfS_Piiii_param_0,
	.param .u64 .ptr .align 1 _Z23calc_centroid_euclideanPfS_Piiii_param_1,
	.param .u64 .ptr .align 1 _Z23calc_centroid_euclideanPfS_Piiii_param_2,
	.param .u32 _Z23calc_centroid_euclideanPfS_Piiii_param_3,
	.param .u32 _Z23calc_centroid_euclideanPfS_Piiii_param_4,
	.param .u32 _Z23calc_centroid_euclideanPfS_Piiii_param_5
)
{
	.reg .pred 	%p<89>;
	.reg .b32 	%r<113>;
	.reg .b32 	%f<43>;
	.reg .b64 	%rd<32>;
	.reg .b64 	%fd<131>;

	ld.param.u64 	%rd14, [_Z23calc_centroid_euclideanPfS_Piiii_param_0];
	ld.param.u64 	%rd15, [_Z23calc_centroid_euclideanPfS_Piiii_param_1];
	ld.param.u64 	%rd13, [_Z23calc_centroid_euclideanPfS_Piiii_param_2];
	ld.param.u32 	%r30, [_Z23calc_centroid_euclideanPfS_Piiii_param_3];
	ld.param.u32 	%r28, [_Z23calc_centroid_euclideanPfS_Piiii_param_4];
	ld.param.u32 	%r29, [_Z23calc_centroid_euclideanPfS_Piiii_param_5];
	cvta.to.global.u64 	%rd1, %rd15;
	cvta.to.global.u64 	%rd2, %rd14;
	mov.u32 	%r31, %tid.x;
	mov.u32 	%r32, %ntid.x;
	mov.u32 	%r33, %ctaid.x;
	mad.lo.s32 	%r1, %r32, %r33, %r31;
	setp.ge.s32 	%p2, %r1, %r30;
	@%p2 bra 	$L__BB0_52;
	mul.lo.s32 	%r35, %r28, %r1;
	cvt.s64.s32 	%rd3, %r35;
	setp.lt.s32 	%p3, %r29, 1;
	mov.b32 	%r112, 0;
	@%p3 bra 	$L__BB0_51;
	setp.lt.s32 	%p4, %r28, 1;
	mov.f64 	%fd45, 0d4000000000000000;
	{
	.reg .b32 %temp; 
	mov.b64 	{%temp, %r2}, %fd45;
	}
	and.b32  	%r3, %r2, 2146435072;
	setp.eq.s32 	%p5, %r3, 1062207488;
	setp.lt.s32 	%p6, %r2, 0;
	selp.b32 	%r4, 0, 2146435072, %p6;
	and.b32  	%r36, %r2, 2147483647;
	setp.ne.s32 	%p7, %r36, 1071644672;
	and.pred  	%p1, %p5, %p7;
	or.b32  	%r5, %r4, -2147483648;
	@%p4 bra 	$L__BB0_48;
	and.b32  	%r6, %r28, 3;
	and.b32  	%r7, %r28, 2147483644;
	neg.s32 	%r8, %r7;
	mov.b32 	%r107, 0;
	shl.b64 	%rd16, %rd3, 2;
	add.s64 	%rd17, %rd16, %rd2;
	add.s64 	%rd4, %rd17, 8;
	mov.u32 	%r112, %r107;
$L__BB0_4:
	setp.lt.u32 	%p10, %r28, 4;
	mul.lo.s32 	%r11, %r107, %r28;
	mov.f64 	%fd127, 0d0000000000000000;
	mov.b32 	%r110, 0;
	@%p10 bra 	$L__BB0_28;
	mul.wide.u32 	%rd18, %r11, 4;
	add.s64 	%rd19, %rd1, %rd18;
	add.s64 	%rd30, %rd19, 8;
	mov.f32 	%f42, 0f00000000;
	mov.u64 	%rd31, %rd4;
	mov.u32 	%r109, %r8;
$L__BB0_6:
	setp.lt.s32 	%p11, %r2, 0;
	setp.eq.s32 	%p12, %r3, 1062207488;
	ld.global.f32 	%f23, [%rd31+-8];
	ld.global.f32 	%f24, [%rd30+-8];
	sub.f32 	%f3, %f23, %f24;
	cvt.f64.f32 	%fd1, %f3;
	{
	.reg .b32 %temp; 
	mov.b64 	{%temp, %r13}, %fd1;
	}
	abs.f64 	%fd2, %fd1;
	{ // callseq 0, 0
	.param .b64 param0;
	st.param.f64 	[param0], %fd2;
	.param .b64 retval0;
	call.uni (retval0), 
	__internal_accurate_pow, 
	(
	param0
	);
	ld.param.f64 	%fd47, [retval0];
	} // callseq 0
	setp.lt.s32 	%p14, %r13, 0;
	neg.f64 	%fd49, %fd47;
	selp.f64 	%fd50, %fd49, %fd47, %p12;
	selp.f64 	%fd51, %fd50, %fd47, %p14;
	setp.eq.f32 	%p15, %f3, 0f00000000;
	selp.b32 	%r42, %r13, 0, %p12;
	or.b32  	%r43, %r42, 2146435072;
	selp.b32 	%r44, %r43, %r42, %p11;
	mov.b32 	%r45, 0;
	mov.b64 	%fd52, {%r45, %r44};
	selp.f64 	%fd123, %fd52, %fd51, %p15;
	add.f64 	%fd53, %fd1, 0d4000000000000000;
	{
	.reg .b32 %temp; 
	mov.b64 	{%temp, %r46}, %fd53;
	}
	and.b32  	%r47, %r46, 2146435072;
	setp.ne.s32 	%p16, %r47, 2146435072;
	@%p16 bra 	$L__BB0_11;
	setp.nan.f32 	%p17, %f3, %f3;
	@%p17 bra 	$L__BB0_10;
	setp.neu.f64 	%p18, %fd2, 0d7FF0000000000000;
	@%p18 bra 	$L__BB0_11;
	selp.b32 	%r48, %r5, %r4, %p1;
	selp.b32 	%r49, %r48, %r4, %p14;
	mov.b32 	%r50, 0;
	mov.b64 	%fd123, {%r50, %r49};
	bra.uni 	$L__BB0_11;
$L__BB0_10:
	mov.f64 	%fd54, 0d4000000000000000;
	add.rn.f64 	%fd123, %fd1, %fd54;
$L__BB0_11:
	setp.eq.f32 	%p23, %f3, 0f3F800000;
	selp.f64 	%fd55, 0d3FF0000000000000, %fd123, %p23;
	cvt.f64.f32 	%fd56, %f42;
	add.f64 	%fd57, %fd55, %fd56;
	cvt.rn.f32.f64 	%f4, %fd57;
	ld.global.f32 	%f25, [%rd31+-4];
	ld.global.f32 	%f26, [%rd30+-4];
	sub.f32 	%f5, %f25, %f26;
	cvt.f64.f32 	%fd7, %f5;
	{
	.reg .b32 %temp; 
	mov.b64 	{%temp, %r14}, %fd7;
	}
	abs.f64 	%fd8, %fd7;
	{ // callseq 1, 0
	.param .b64 param0;
	st.param.f64 	[param0], %fd8;
	.param .b64 retval0;
	call.uni (retval0), 
	__internal_accurate_pow, 
	(
	param0
	);
	ld.param.f64 	%fd58, [retval0];
	} // callseq 1
	setp.lt.s32 	%p24, %r14, 0;
	neg.f64 	%fd60, %fd58;
	selp.f64 	%fd61, %fd60, %fd58, %p12;
	selp.f64 	%fd62, %fd61, %fd58, %p24;
	setp.eq.f32 	%p25, %f5, 0f00000000;
	selp.b32 	%r51, %r14, 0, %p12;
	or.b32  	%r52, %r51, 2146435072;
	selp.b32 	%r53, %r52, %r51, %p11;
	mov.b32 	%r54, 0;
	mov.b64 	%fd63, {%r54, %r53};
	selp.f64 	%fd124, %fd63, %fd62, %p25;
	add.f64 	%fd64, %fd7, 0d4000000000000000;
	{
	.reg .b32 %temp; 
	mov.b64 	{%temp, %r55}, %fd64;
	}
	and.b32  	%r56, %r55, 2146435072;
	setp.ne.s32 	%p26, %r56, 2146435072;
	@%p26 bra 	$L__BB0_16;
	setp.nan.f32 	%p27, %f5, %f5;
	@%p27 bra 	$L__BB0_15;
	setp.neu.f64 	%p28, %fd8, 0d7FF0000000000000;
	@%p28 bra 	$L__BB0_16;
	selp.b32 	%r57, %r5, %r4, %p1;
	selp.b32 	%r58, %r57, %r4, %p24;
	mov.b32 	%r59, 0;
	mov.b64 	%fd124, {%r59, %r58};
	bra.uni 	$L__BB0_16;
$L__BB0_15:
	mov.f64 	%fd65, 0d4000000000000000;
	add.rn.f64 	%fd124, %fd7, %fd65;
$L__BB0_16:
	setp.eq.f32 	%p33, %f5, 0f3F800000;
	selp.f64 	%fd66, 0d3FF0000000000000, %fd124, %p33;
	cvt.f64.f32 	%fd67, %f4;
	add.f64 	%fd68, %fd66, %fd67;
	cvt.rn.f32.f64 	%f6, %fd68;
	ld.global.f32 	%f27, [%rd31];
	ld.global.f32 	%f28, [%rd30];
	sub.f32 	%f7, %f27, %f28;
	cvt.f64.f32 	%fd13, %f7;
	{
	.reg .b32 %temp; 
	mov.b64 	{%temp, %r15}, %fd13;
	}
	abs.f64 	%fd14, %fd13;
	{ // callseq 2, 0
	.param .b64 param0;
	st.param.f64 	[param0], %fd14;
	.param .b64 retval0;
	call.uni (retval0), 
	__internal_accurate_pow, 
	(
	param0
	);
	ld.param.f64 	%fd69, [retval0];
	} // callseq 2
	setp.lt.s32 	%p34, %r15, 0;
	neg.f64 	%fd71, %fd69;
	selp.f64 	%fd72, %fd71, %fd69, %p12;
	selp.f64 	%fd73, %fd72, %fd69, %p34;
	setp.eq.f32 	%p35, %f7, 0f00000000;
	selp.b32 	%r60, %r15, 0, %p12;
	or.b32  	%r61, %r60, 2146435072;
	selp.b32 	%r62, %r61, %r60, %p11;
	mov.b32 	%r63, 0;
	mov.b64 	%fd74, {%r63, %r62};
	selp.f64 	%fd125, %fd74, %fd73, %p35;
	add.f64 	%fd75, %fd13, 0d4000000000000000;
	{
	.reg .b32 %temp; 
	mov.b64 	{%temp, %r64}, %fd75;
	}
	and.b32  	%r65, %r64, 2146435072;
	setp.ne.s32 	%p36, %r65, 2146435072;
	@%p36 bra 	$L__BB0_21;
	setp.nan.f32 	%p37, %f7, %f7;
	@%p37 bra 	$L__BB0_20;
	setp.neu.f64 	%p38, %fd14, 0d7FF0000000000000;
	@%p38 bra 	$L__BB0_21;
	selp.b32 	%r66, %r5, %r4, %p1;
	selp.b32 	%r67, %r66, %r4, %p34;
	mov.b32 	%r68, 0;
	mov.b64 	%fd125, {%r68, %r67};
	bra.uni 	$L__BB0_21;
$L__BB0_20:
	mov.f64 	%fd76, 0d4000000000000000;
	add.rn.f64 	%fd125, %fd13, %fd76;
$L__BB0_21:
	setp.eq.f32 	%p43, %f7, 0f3F800000;
	selp.f64 	%fd77, 0d3FF0000000000000, %fd125, %p43;
	cvt.f64.f32 	%fd78, %f6;
	add.f64 	%fd79, %fd77, %fd78;
	cvt.rn.f32.f64 	%f8, %fd79;
	ld.global.f32 	%f29, [%rd31+4];
	ld.global.f32 	%f30, [%rd30+4];
	sub.f32 	%f9, %f29, %f30;
	cvt.f64.f32 	%fd19, %f9;
	{
	.reg .b32 %temp; 
	mov.b64 	{%temp, %r16}, %fd19;
	}
	abs.f64 	%fd20, %fd19;
	{ // callseq 3, 0
	.param .b64 param0;
	st.param.f64 	[param0], %fd20;
	.param .b64 retval0;
	call.uni (retval0), 
	__internal_accurate_pow, 
	(
	param0
	);
	ld.param.f64 	%fd80, [retval0];
	} // callseq 3
	setp.lt.s32 	%p44, %r16, 0;
	neg.f64 	%fd82, %fd80;
	selp.f64 	%fd83, %fd82, %fd80, %p12;
	selp.f64 	%fd84, %fd83, %fd80, %p44;
	setp.eq.f32 	%p45, %f9, 0f00000000;
	selp.b32 	%r69, %r16, 0, %p12;
	or.b32  	%r70, %r69, 2146435072;
	selp.b32 	%r71, %r70, %r69, %p11;
	mov.b32 	%r72, 0;
	mov.b64 	%fd85, {%r72, %r71};
	selp.f64 	%fd126, %fd85, %fd84, %p45;
	add.f64 	%fd86, %fd19, 0d4000000000000000;
	{
	.reg .b32 %temp; 
	mov.b64 	{%temp, %r73}, %fd86;
	}
	and.b32  	%r74, %r73, 2146435072;
	setp.ne.s32 	%p46, %r74, 2146435072;
	@%p46 bra 	$L__BB0_26;
	setp.nan.f32 	%p47, %f9, %f9;
	@%p47 bra 	$L__BB0_25;
	setp.neu.f64 	%p48, %fd20, 0d7FF0000000000000;
	@%p48 bra 	$L__BB0_26;
	selp.b32 	%r75, %r5, %r4, %p1;
	selp.b32 	%r76, %r75, %r4, %p44;
	mov.b32 	%r77, 0;
	mov.b64 	%fd126, {%r77, %r76};
	bra.uni 	$L__BB0_26;
$L__BB0_25:
	mov.f64 	%fd87, 0d4000000000000000;
	add.rn.f64 	%fd126, %fd19, %fd87;
$L__BB0_26:
	setp.eq.f32 	%p50, %f9, 0f3F800000;
	selp.f64 	%fd88, 0d3FF0000000000000, %fd126, %p50;
	cvt.f64.f32 	%fd89, %f8;
	add.f64 	%fd90, %fd88, %fd89;
	cvt.rn.f32.f64 	%f42, %fd90;
	add.s32 	%r109, %r109, 4;
	add.s64 	%rd31, %rd31, 16;
	add.s64 	%rd30, %rd30, 16;
	setp.ne.s32 	%p51, %r109, 0;
	@%p51 bra 	$L__BB0_6;
	cvt.f64.f32 	%fd127, %f42;
	mov.u32 	%r110, %r7;
$L__BB0_28:
	setp.eq.s32 	%p52, %r6, 0;
	@%p52 bra 	$L__BB0_47;
	setp.lt.s32 	%p53, %r2, 0;
	setp.eq.s32 	%p54, %r3, 1062207488;
	cvt.u64.u32 	%rd10, %r110;
	add.s64 	%rd20, %rd10, %rd3;
	shl.b64 	%rd21, %rd20, 2;
	add.s64 	%rd11, %rd2, %rd21;
	ld.global.f32 	%f31, [%rd11];
	add.s32 	%r78, %r110, %r11;
	mul.wide.u32 	%rd22, %r78, 4;
	add.s64 	%rd23, %rd1, %rd22;
	ld.global.f32 	%f32, [%rd23];
	sub.f32 	%f12, %f31, %f32;
	cvt.f64.f32 	%fd27, %f12;
	{
	.reg .b32 %temp; 
	mov.b64 	{%temp, %r19}, %fd27;
	}
	abs.f64 	%fd28, %fd27;
	{ // callseq 4, 0
	.param .b64 param0;
	st.param.f64 	[param0], %fd28;
	.param .b64 retval0;
	call.uni (retval0), 
	__internal_accurate_pow, 
	(
	param0
	);
	ld.param.f64 	%fd91, [retval0];
	} // callseq 4
	setp.lt.s32 	%p56, %r19, 0;
	neg.f64 	%fd93, %fd91;
	selp.f64 	%fd94, %fd93, %fd91, %p54;
	selp.f64 	%fd95, %fd94, %fd91, %p56;
	setp.eq.f32 	%p57, %f12, 0f00000000;
	selp.b32 	%r79, %r19, 0, %p54;
	or.b32  	%r80, %r79, 2146435072;
	selp.b32 	%r81, %r80, %r79, %p53;
	mov.b32 	%r82, 0;
	mov.b64 	%fd96, {%r82, %r81};
	selp.f64 	%fd128, %fd96, %fd95, %p57;
	add.f64 	%fd97, %fd27, 0d4000000000000000;
	{
	.reg .b32 %temp; 
	mov.b64 	{%temp, %r83}, %fd97;
	}
	and.b32  	%r84, %r83, 2146435072;
	setp.ne.s32 	%p58, %r84, 2146435072;
	@%p58 bra 	$L__BB0_34;
	setp.nan.f32 	%p59, %f12, %f12;
	@%p59 bra 	$L__BB0_33;
	setp.neu.f64 	%p60, %fd28, 0d7FF0000000000000;
	@%p60 bra 	$L__BB0_34;
	selp.b32 	%r85, %r5, %r4, %p1;
	selp.b32 	%r86, %r85, %r4, %p56;
	mov.b32 	%r87, 0;
	mov.b64 	%fd128, {%r87, %r86};
	bra.uni 	$L__BB0_34;
$L__BB0_33:
	mov.f64 	%fd98, 0d4000000000000000;
	add.rn.f64 	%fd128, %fd27, %fd98;
$L__BB0_34:
	setp.eq.s32 	%p62, %r6, 1;
	setp.eq.f32 	%p63, %f12, 0f3F800000;
	selp.f64 	%fd99, 0d3FF0000000000000, %fd128, %p63;
	add.f64 	%fd100, %fd99, %fd127;
	cvt.rn.f32.f64 	%f42, %fd100;
	@%p62 bra 	$L__BB0_47;
	ld.global.f32 	%f33, [%rd11+4];
	cvt.u64.u32 	%rd24, %r11;
	add.s64 	%rd25, %rd10, %rd24;
	shl.b64 	%rd26, %rd25, 2;
	add.s64 	%rd12, %rd1, %rd26;
	ld.global.f32 	%f34, [%rd12+4];
	sub.f32 	%f14, %f33, %f34;
	cvt.f64.f32 	%fd33, %f14;
	{
	.reg .b32 %temp; 
	mov.b64 	{%temp, %r20}, %fd33;
	}
	abs.f64 	%fd34, %fd33;
	{ // callseq 5, 0
	.param .b64 param0;
	st.param.f64 	[param0], %fd34;
	.param .b64 retval0;
	call.uni (retval0), 
	__internal_accurate_pow, 
	(
	param0
	);
	ld.param.f64 	%fd101, [retval0];
	} // callseq 5
	setp.lt.s32 	%p67, %r20, 0;
	neg.f64 	%fd103, %fd101;
	selp.f64 	%fd104, %fd103, %fd101, %p54;
	selp.f64 	%fd105, %fd104, %fd101, %p67;
	setp.eq.f32 	%p68, %f14, 0f00000000;
	selp.b32 	%r88, %r20, 0, %p54;
	or.b32  	%r89, %r88, 2146435072;
	selp.b32 	%r90, %r89, %r88, %p53;
	mov.b32 	%r91, 0;
	mov.b64 	%fd106, {%r91, %r90};
	selp.f64 	%fd129, %fd106, %fd105, %p68;
	add.f64 	%fd107, %fd33, 0d4000000000000000;
	{
	.reg .b32 %temp; 
	mov.b64 	{%temp, %r92}, %fd107;
	}
	and.b32  	%r93, %r92, 2146435072;
	setp.ne.s32 	%p69, %r93, 2146435072;
	@%p69 bra 	$L__BB0_40;
	setp.nan.f32 	%p70, %f14, %f14;
	@%p70 bra 	$L__BB0_39;
	setp.neu.f64 	%p71, %fd34, 0d7FF0000000000000;
	@%p71 bra 	$L__BB0_40;
	selp.b32 	%r94, %r5, %r4, %p1;
	selp.b32 	%r95, %r94, %r4, %p67;
	mov.b32 	%r96, 0;
	mov.b64 	%fd129, {%r96, %r95};
	bra.uni 	$L__BB0_40;
$L__BB0_39:
	mov.f64 	%fd108, 0d4000000000000000;
	add.rn.f64 	%fd129, %fd33, %fd108;
$L__BB0_40:
	setp.eq.s32 	%p73, %r6, 2;
	setp.eq.f32 	%p74, %f14, 0f3F800000;
	selp.f64 	%fd109, 0d3FF0000000000000, %fd129, %p74;
	cvt.f64.f32 	%fd110, %f42;
	add.f64 	%fd111, %fd109, %fd110;
	cvt.rn.f32.f64 	%f42, %fd111;
	@%p73 bra 	$L__BB0_47;
	ld.global.f32 	%f35, [%rd11+8];
	ld.global.f32 	%f36, [%rd12+8];
	sub.f32 	%f16, %f35, %f36;
	cvt.f64.f32 	%fd39, %f16;
	{
	.reg .b32 %temp; 
	mov.b64 	{%temp, %r21}, %fd39;
	}
	abs.f64 	%fd40, %fd39;
	{ // callseq 6, 0
	.param .b64 param0;
	st.param.f64 	[param0], %fd40;
	.param .b64 retval0;
	call.uni (retval0), 
	__internal_accurate_pow, 
	(
	param0
	);
	ld.param.f64 	%fd112, [retval0];
	} // callseq 6
	setp.lt.s32 	%p78, %r21, 0;
	neg.f64 	%fd114, %fd112;
	selp.f64 	%fd115, %fd114, %fd112, %p54;
	selp.f64 	%fd116, %fd115, %fd112, %p78;
	setp.eq.f32 	%p79, %f16, 0f00000000;
	selp.b32 	%r97, %r21, 0, %p54;
	or.b32  	%r98, %r97, 2146435072;
	selp.b32 	%r99, %r98, %r97, %p53;
	mov.b32 	%r100, 0;
	mov.b64 	%fd117, {%r100, %r99};
	selp.f64 	%fd130, %fd117, %fd116, %p79;
	add.f64 	%fd118, %fd39, 0d4000000000000000;
	{
	.reg .b32 %temp; 
	mov.b64 	{%temp, %r101}, %fd118;
	}
	and.b32  	%r102, %r101, 2146435072;
	setp.ne.s32 	%p80, %r102, 2146435072;
	@%p80 bra 	$L__BB0_46;
	setp.nan.f32 	%p81, %f16, %f16;
	@%p81 bra 	$L__BB0_45;
	setp.neu.f64 	%p82, %fd40, 0d7FF0000000000000;
	@%p82 bra 	$L__BB0_46;
	setp.lt.s32 	%p83, %r21, 0;
	selp.b32 	%r103, %r5, %r4, %p1;
	selp.b32 	%r104, %r103, %r4, %p83;
	mov.b32 	%r105, 0;
	mov.b64 	%fd130, {%r105, %r104};
	bra.uni 	$L__BB0_46;
$L__BB0_45:
	mov.f64 	%fd119, 0d4000000000000000;
	add.rn.f64 	%fd130, %fd39, %fd119;
$L__BB0_46:
	setp.eq.f32 	%p84, %f16, 0f3F800000;
	selp.f64 	%fd120, 0d3FF0000000000000, %fd130, %p84;
	cvt.f64.f32 	%fd121, %f42;
	add.f64 	%fd122, %fd120, %fd121;
	cvt.rn.f32.f64 	%f42, %fd122;
$L__BB0_47:
	sqrt.rn.f32 	%f37, %f42;
	setp.eq.s32 	%p85, %r107, 0;
	setp.lt.f32 	%p86, %f37, %f39;
	selp.b32 	%r106, %r107, %r112, %p86;
	selp.b32 	%r112, %r112, %r106, %p85;
	selp.f32 	%f38, %f37, %f39, %p86;
	selp.f32 	%f39, %f37, %f38, %p85;
	add.s32 	%r107, %r107, 1;
	setp.eq.s32 	%p88, %r107, %r29;
	@%p88 bra 	$L__BB0_51;
	bra.uni 	$L__BB0_4;
$L__BB0_48:
	setp.lt.u32 	%p8, %r29, 4;
	@%p8 bra 	$L__BB0_51;
	and.b32  	%r24, %r29, 2147483644;
	mov.b32 	%r111, 0;
$L__BB0_50:
	add.s32 	%r111, %r111, 4;
	setp.ne.s32 	%p9, %r111, %r24;
	mov.b32 	%r112, 0;
	@%p9 bra 	$L__BB0_50;
$L__BB0_51:
	cvta.to.global.u64 	%rd27, %rd13;
	mul.wide.s32 	%rd28, %r1, 4;
	add.s64 	%rd29, %rd27, %rd28;
	st.global.u32 	[%rd29], %r112;
$L__BB0_52:
	ret;

}
.func  (.param .b64 func_retval0) __internal_accurate_pow(
	.param .b64 __internal_accurate_pow_param_0
)
{
	.reg .pred 	%p<8>;
	.reg .b32 	%r<49>;
	.reg .b32 	%f<3>;
	.reg .b64 	%fd<109>;

	ld.param.f64 	%fd10, [__internal_accurate_pow_param_0];
	{
	.reg .b32 %temp; 
	mov.b64 	{%temp, %r46}, %fd10;
	}
	{
	.reg .b32 %temp; 
	mov.b64 	{%r45, %temp}, %fd10;
	}
	shr.u32 	%r47, %r46, 20;
	setp.gt.u32 	%p1, %r46, 1048575;
	@%p1 bra 	$L__BB1_2;
	mul.f64 	%fd11, %fd10, 0d4350000000000000;
	{
	.reg .b32 %temp; 
	mov.b64 	{%temp, %r46}, %fd11;
	}
	{
	.reg .b32 %temp; 
	mov.b64 	{%r45, %temp}, %fd11;
	}
	shr.u32 	%r16, %r46, 20;
	add.s32 	%r47, %r16, -54;
$L__BB1_2:
	add.s32 	%r48, %r47, -1023;
	and.b32  	%r17, %r46, -2146435073;
	or.b32  	%r18, %r17, 1072693248;
	mov.b64 	%fd107, {%r45, %r18};
	setp.lt.u32 	%p2, %r18, 1073127583;
	@%p2 bra 	$L__BB1_4;
	{
	.reg .b32 %temp; 
	mov.b64 	{%r19, %temp}, %fd107;
	}
	{
	.reg .b32 %temp; 
	mov.b64 	{%temp, %r20}, %fd107;
	}
	add.s32 	%r21, %r20, -1048576;
	mov.b64 	%fd107, {%r19, %r21};
	add.s32 	%r48, %r47, -1022;
$L__BB1_4:
	add.f64 	%fd12, %fd107, 0dBFF0000000000000;
	add.f64 	%fd13, %fd107, 0d3FF0000000000000;
	rcp.approx.ftz.f64 	%fd14, %fd13;
	neg.f64 	%fd15, %fd13;
	fma.rn.f64 	%fd16, %fd15, %fd14, 0d3FF0000000000000;
	fma.rn.f64 	%fd17, %fd16, %fd16, %fd16;
	fma.rn.f64 	%fd18, %fd17, %fd14, %fd14;
	mul.f64 	%fd19, %fd12, %fd18;
	fma.rn.f64 	%fd20, %fd12, %fd18, %fd19;
	mul.f64 	%fd21, %fd20, %fd20;
	fma.rn.f64 	%fd22, %fd21, 0d3EB0F5FF7D2CAFE2, 0d3ED0F5D241AD3B5A;
	fma.rn.f64 	%fd23, %fd22, %fd21, 0d3EF3B20A75488A3F;
	fma.rn.f64 	%fd24, %fd23, %fd21, 0d3F1745CDE4FAECD5;
	fma.rn.f64 	%fd25, %fd24, %fd21, 0d3F3C71C7258A578B;
	fma.rn.f64 	%fd26, %fd25, %fd21, 0d3F6249249242B910;
	fma.rn.f64 	%fd27, %fd26, %fd21, 0d3F89999999999DFB;
	sub.f64 	%fd28, %fd12, %fd20;
	add.f64 	%fd29, %fd28, %fd28;
	neg.f64 	%fd30, %fd20;
	fma.rn.f64 	%fd31, %fd30, %fd12, %fd29;
	mul.f64 	%fd32, %fd18, %fd31;
	fma.rn.f64 	%fd33, %fd21, %fd27, 0d3FB5555555555555;
	mov.f64 	%fd34, 0d3FB5555555555555;
	sub.f64 	%fd35, %fd34, %fd33;
	fma.rn.f64 	%fd36, %fd21, %fd27, %fd35;
	add.f64 	%fd37, %fd36, 0dBC46A4CB00B9E7B0;
	add.f64 	%fd38, %fd33, %fd37;
	sub.f64 	%fd39, %fd33, %fd38;
	add.f64 	%fd40, %fd37, %fd39;
	mul.rn.f64 	%fd41, %fd20, %fd20;
	neg.f64 	%fd42, %fd41;
	fma.rn.f64 	%fd43, %fd20, %fd20, %fd42;
	{
	.reg .b32 %temp; 
	mov.b64 	{%r22, %temp}, %fd32;
	}
	{
	.reg .b32 %temp; 
	mov.b64 	{%temp, %r23}, %fd32;
	}
	add.s32 	%r24, %r23, 1048576;
	mov.b64 	%fd44, {%r22, %r24};
	fma.rn.f64 	%fd45, %fd20, %fd44, %fd43;
	mul.rn.f64 	%fd46, %fd41, %fd20;
	neg.f64 	%fd47, %fd46;
	fma.rn.f64 	%fd48, %fd41, %fd20, %fd47;
	fma.rn.f64 	%fd49, %fd41, %fd32, %fd48;
	fma.rn.f64 	%fd50, %fd45, %fd20, %fd49;
	mul.rn.f64 	%fd51, %fd38, %fd46;
	neg.f64 	%fd52, %fd51;
	fma.rn.f64 	%fd53, %fd38, %fd46, %fd52;
	fma.rn.f64 	%fd54, %fd38, %fd50, %fd53;
	fma.rn.f64 	%fd55, %fd40, %fd46, %fd54;
	add.f64 	%fd56, %fd51, %fd55;
	sub.f64 	%fd57, %fd51, %fd56;
	add.f64 	%fd58, %fd55, %fd57;
	add.f64 	%fd59, %fd20, %fd56;
	sub.f64 	%fd60, %fd20, %fd59;
	add.f64 	%fd61, %fd56, %fd60;
	add.f64 	%fd62, %fd58, %fd61;
	add.f64 	%fd63, %fd32, %fd62;
	add.f64 	%fd64, %fd59, %fd63;
	sub.f64 	%fd65, %fd59, %fd64;
	add.f64 	%fd66, %fd63, %fd65;
	xor.b32  	%r25, %r48, -2147483648;
	mov.b32 	%r26, 1127219200;
	mov.b64 	%fd67, {%r25, %r26};
	mov.b32 	%r27, -2147483648;
	mov.b64 	%fd68, {%r27, %r26};
	sub.f64 	%fd69, %fd67, %fd68;
	fma.rn.f64 	%fd70, %fd69, 0d3FE62E42FEFA39EF, %fd64;
	fma.rn.f64 	%fd71, %fd69, 0dBFE62E42FEFA39EF, %fd70;
	sub.f64 	%fd72, %fd71, %fd64;
	sub.f64 	%fd73, %fd66, %fd72;
	fma.rn.f64 	%fd74, %fd69, 0d3C7ABC9E3B39803F, %fd73;
	add.f64 	%fd75, %fd70, %fd74;
	sub.f64 	%fd76, %fd70, %fd75;
	add.f64 	%fd77, %fd74, %fd76;
	mov.f64 	%fd78, 0d4000000000000000;
	{
	.reg .b32 %temp; 
	mov.b64 	{%temp, %r28}, %fd78;
	}
	{
	.reg .b32 %temp; 
	mov.b64 	{%r29, %temp}, %fd78;
	}
	shl.b32 	%r30, %r28, 1;
	setp.gt.u32 	%p3, %r30, -33554433;
	and.b32  	%r31, %r28, -15728641;
	selp.b32 	%r32, %r31, %r28, %p3;
	mov.b64 	%fd79, {%r29, %r32};
	mul.rn.f64 	%fd80, %fd75, %fd79;
	neg.f64 	%fd81, %fd80;
	fma.rn.f64 	%fd82, %fd75, %fd79, %fd81;
	fma.rn.f64 	%fd83, %fd77, %fd79, %fd82;
	add.f64 	%fd4, %fd80, %fd83;
	sub.f64 	%fd84, %fd80, %fd4;
	add.f64 	%fd5, %fd83, %fd84;
	fma.rn.f64 	%fd85, %fd4, 0d3FF71547652B82FE, 0d4338000000000000;
	{
	.reg .b32 %temp; 
	mov.b64 	{%r13, %temp}, %fd85;
	}
	mov.f64 	%fd86, 0dC338000000000000;
	add.rn.f64 	%fd87, %fd85, %fd86;
	fma.rn.f64 	%fd88, %fd87, 0dBFE62E42FEFA39EF, %fd4;
	fma.rn.f64 	%fd89, %fd87, 0dBC7ABC9E3B39803F, %fd88;
	fma.rn.f64 	%fd90, %fd89, 0d3E5ADE1569CE2BDF, 0d3E928AF3FCA213EA;
	fma.rn.f64 	%fd91, %fd90, %fd89, 0d3EC71DEE62401315;
	fma.rn.f64 	%fd92, %fd91, %fd89, 0d3EFA01997C89EB71;
	fma.rn.f64 	%fd93, %fd92, %fd89, 0d3F2A01A014761F65;
	fma.rn.f64 	%fd94, %fd93, %fd89, 0d3F56C16C1852B7AF;
	fma.rn.f64 	%fd95, %fd94, %fd89, 0d3F81111111122322;
	fma.rn.f64 	%fd96, %fd95, %fd89, 0d3FA55555555502A1;
	fma.rn.f64 	%fd97, %fd96, %fd89, 0d3FC5555555555511;
	fma.rn.f64 	%fd98, %fd97, %fd89, 0d3FE000000000000B;
	fma.rn.f64 	%fd99, %fd98, %fd89, 0d3FF0000000000000;
	fma.rn.f64 	%fd100, %fd99, %fd89, 0d3FF0000000000000;
	{
	.reg .b32 %temp; 
	mov.b64 	{%r14, %temp}, %fd100;
	}
	{
	.reg .b32 %temp; 
	mov.b64 	{%temp, %r15}, %fd100;
	}
	shl.b32 	%r33, %r13, 20;
	add.s32 	%r34, %r33, %r15;
	mov.b64 	%fd108, {%r14, %r34};
	{
	.reg .b32 %temp; 
	mov.b64 	{%temp, %r35}, %fd4;
	}
	mov.b32 	%f2, %r35;
	abs.f32 	%f1, %f2;
	setp.lt.f32 	%p4, %f1, 0f4086232B;
	@%p4 bra 	$L__BB1_7;
	setp.lt.f64 	%p5, %fd4, 0d0000000000000000;
	add.f64 	%fd101, %fd4, 0d7FF0000000000000;
	selp.f64 	%fd108, 0d0000000000000000, %fd101, %p5;
	setp.geu.f32 	%p6, %f1, 0f40874800;
	@%p6 bra 	$L__BB1_7;
	shr.u32 	%r36, %r13, 31;
	add.s32 	%r37, %r13, %r36;
	shr.s32 	%r38, %r37, 1;
	shl.b32 	%r39, %r38, 20;
	add.s32 	%r40, %r15, %r39;
	mov.b64 	%fd102, {%r14, %r40};
	sub.s32 	%r41, %r13, %r38;
	shl.b32 	%r42, %r41, 20;
	add.s32 	%r43, %r42, 1072693248;
	mov.b32 	%r44, 0;
	mov.b64 	%fd103, {%r44, %r43};
	mul.f64 	%fd108, %fd103, %fd102;
$L__BB1_7:
	abs.f64 	%fd104, %fd108;
	setp.eq.f64 	%p7, %fd104, 0d7FF0000000000000;
	fma.rn.f64 	%fd105, %fd108, %fd5, %fd108;
	selp.f64 	%fd106, %fd108, %fd105, %p7;
	st.param.f64 	[func_retval0], %fd106;
	ret;

}


// ===== COMPILED SASS (sm_100) =====

	.target	sm_100

	.elftype	@"ET_EXEC"


//--------------------- .note.nv.tkinfo           --------------------------
	.section	.note.nv.tkinfo,"",@"SHT_NOTE"
	.sectionflags	@"SHF_NOTE_NV_TKINFO"
	.tkinfo
        /*0018*/ 	.word	0x00000002
        /*0030*/ 	.string	""
        /*0030*/ 	.string	"ptxas"
        /*0030*/ 	.string	"Cuda compilation tools, release 13.0, V13.0.88"
        /*0030*/ 	.string	"Build cuda_13.0.r13.0/compiler.36424714_0"
        /*0030*/ 	.string	"-arch sm_100 -m 64 "



//--------------------- .note.nv.cuinfo           --------------------------
	.section	.note.nv.cuinfo,"",@"SHT_NOTE"
	.sectionflags	@"SHF_NOTE_NV_CUINFO"
        /*0018*/ 	.short	0x0002
        /*001a*/ 	.short	0x0064
        /*001c*/ 	.short	0x0082
	.zero		2


//--------------------- .nv.info                  --------------------------
	.section	.nv.info,"",@"SHT_CUDA_INFO"
	.align	4


	//----- nvinfo : EIATTR_REGCOUNT
	.align		4
        /*0000*/ 	.byte	0x04, 0x2f
        /*0002*/ 	.short	(.L_1 - .L_0)
	.align		4
.L_0:
        /*0004*/ 	.word	index@(_Z23calc_centroid_euclideanPfS_Piiii)
        /*0008*/ 	.word	0x00000028


	//----- nvinfo : EIATTR_FRAME_SIZE
	.align		4
.L_1:
        /*000c*/ 	.byte	0x04, 0x11
        /*000e*/ 	.short	(.L_3 - .L_2)
	.align		4
.L_2:
        /*0010*/ 	.word	index@($_Z23calc_centroid_euclideanPfS_Piiii$__internal_accurate_pow)
        /*0014*/ 	.word	0x00000000


	//----- nvinfo : EIATTR_FRAME_SIZE
	.align		4
.L_3:
        /*0018*/ 	.byte	0x04, 0x11
        /*001a*/ 	.short	(.L_5 - .L_4)
	.align		4
.L_4:
        /*001c*/ 	.word	index@($__internal_0_$__cuda_sm20_sqrt_rn_f32_slowpath)
        /*0020*/ 	.word	0x00000000


	//----- nvinfo : EIATTR_FRAME_SIZE
	.align		4
.L_5:
        /*0024*/ 	.byte	0x04, 0x11
        /*0026*/ 	.short	(.L_7 - .L_6)
	.align		4
.L_6:
        /*0028*/ 	.word	index@(_Z23calc_centroid_euclideanPfS_Piiii)
        /*002c*/ 	.word	0x00000000


	//----- nvinfo : EIATTR_MIN_STACK_SIZE
	.align		4
.L_7:
        /*0030*/ 	.byte	0x04, 0x12
        /*0032*/ 	.short	(.L_9 - .L_8)
	.align		4
.L_8:
        /*0034*/ 	.word	index@(_Z23calc_centroid_euclideanPfS_Piiii)
        /*0038*/ 	.word	0x00000000
.L_9:


//--------------------- .nv.compat                --------------------------
	.section	.nv.compat,"",@"SHT_CUDA_COMPAT_INFO"
	.align	4
        /*0000*/ 	.byte	0x02, 0x09, 0x00, 0x00, 0x02, 0x02, 0x01, 0x00, 0x02, 0x05, 0x05, 0x00, 0x03, 0x07, 0x01, 0x01
        /*0010*/ 	.byte	0x02, 0x03, 0x00, 0x00, 0x02, 0x06, 0x01, 0x00, 0x04, 0x0b, 0x08, 0x00, 0x01, 0x00, 0x00, 0x00
        /*0020*/ 	.byte	0x00, 0x00, 0x00, 0x00


//--------------------- .nv.info._Z23calc_centroid_euclideanPfS_Piiii --------------------------
	.section	.nv.info._Z23calc_centroid_euclideanPfS_Piiii,"",@"SHT_CUDA_INFO"
	.sectionflags	@""
	.align	4


	//----- nvinfo : EIATTR_CUDA_API_VERSION
	.align		4
        /*0000*/ 	.byte	0x04, 0x37
        /*0002*/ 	.short	(.L_11 - .L_10)
.L_10:
        /*0004*/ 	.word	0x00000082


	//----- nvinfo : EIATTR_KPARAM_INFO
	.align		4
.L_11:
        /*0008*/ 	.byte	0x04, 0x17
        /*000a*/ 	.short	(.L_13 - .L_12)
.L_12:
        /*000c*/ 	.word	0x00000000
        /*0010*/ 	.short	0x0005
        /*0012*/ 	.short	0x0020
        /*0014*/ 	.byte	0x00, 0xf0, 0x11, 0x00


	//----- nvinfo : EIATTR_KPARAM_INFO
	.align		4
.L_13:
        /*0018*/ 	.byte	0x04, 0x17
        /*001a*/ 	.short	(.L_15 - .L_14)
.L_14:
        /*001c*/ 	.word	0x00000000
        /*0020*/ 	.short	0x0004
        /*0022*/ 	.short	0x001c
        /*0024*/ 	.byte	0x00, 0xf0, 0x11, 0x00


	//----- nvinfo : EIATTR_KPARAM_INFO
	.align		4
.L_15:
        /*0028*/ 	.byte	0x04, 0x17
        /*002a*/ 	.short	(.L_17 - .L_16)
.L_16:
        /*002c*/ 	.word	0x00000000
        /*0030*/ 	.short	0x0003
        /*0032*/ 	.short	0x0018
        /*0034*/ 	.byte	0x00, 0xf0, 0x11, 0x00


	//----- nvinfo : EIATTR_KPARAM_INFO
	.align		4
.L_17:
        /*0038*/ 	.byte	0x04, 0x17
        /*003a*/ 	.short	(.L_19 - .L_18)
.L_18:
        /*003c*/ 	.word	0x00000000
        /*0040*/ 	.short	0x0002
        /*0042*/ 	.short	0x0010
        /*0044*/ 	.byte	0x00, 0xf5, 0x21, 0x00


	//----- nvinfo : EIATTR_KPARAM_INFO
	.align		4
.L_19:
        /*0048*/ 	.byte	0x04, 0x17
        /*004a*/ 	.short	(.L_21 - .L_20)
.L_20:
        /*004c*/ 	.word	0x00000000
        /*0050*/ 	.short	0x0001
        /*0052*/ 	.short	0x0008
        /*0054*/ 	.byte	0x00, 0xf5, 0x21, 0x00


	//----- nvinfo : EIATTR_KPARAM_INFO
	.align		4
.L_21:
        /*0058*/ 	.byte	0x04, 0x17
        /*005a*/ 	.short	(.L_23 - .L_22)
.L_22:
        /*005c*/ 	.word	0x00000000
        /*0060*/ 	.short	0x0000
        /*0062*/ 	.short	0x0000
        /*0064*/ 	.byte	0x00, 0xf5, 0x21, 0x00


	//----- nvinfo : EIATTR_SPARSE_MMA_MASK
	.align		4
.L_23:
        /*0068*/ 	.byte	0x03, 0x50
        /*006a*/ 	.short	0x0000


	//----- nvinfo : EIATTR_MAXREG_COUNT
	.align		4
        /*006c*/ 	.byte	0x03, 0x1b
        /*006e*/ 	.short	0x00ff


	//----- nvinfo : EIATTR_MERCURY_ISA_VERSION
	.align		4
        /*0070*/ 	.byte	0x03, 0x5f
        /*0072*/ 	.short	0x0101


	//----- nvinfo : EIATTR_VRC_CTA_INIT_COUNT
	.align		4
        /*0074*/ 	.byte	0x02, 0x4a
	.zero		1
	.zero		1


	//----- nvinfo : EIATTR_EXIT_INSTR_OFFSETS
	.align		4
        /*0078*/ 	.byte	0x04, 0x1c
        /*007a*/ 	.short	(.L_25 - .L_24)


	//   ....[0]....
.L_24:
        /*007c*/ 	.word	0x00000070


	//   ....[1]....
        /*0080*/ 	.word	0x00001610


	//----- nvinfo : EIATTR_CRS_STACK_SIZE
	.align		4
.L_25:
        /*0084*/ 	.byte	0x04, 0x1e
        /*0086*/ 	.short	(.L_27 - .L_26)
.L_26:
        /*0088*/ 	.word	0x00000000


	//----- nvinfo : EIATTR_CBANK_PARAM_SIZE
	.align		4
.L_27:
        /*008c*/ 	.byte	0x03, 0x19
        /*008e*/ 	.short	0x0024


	//----- nvinfo : EIATTR_PARAM_CBANK
	.align		4
        /*0090*/ 	.byte	0x04, 0x0a
        /*0092*/ 	.short	(.L_29 - .L_28)
	.align		4
.L_28:
        /*0094*/ 	.word	index@(.nv.constant0._Z23calc_centroid_euclideanPfS_Piiii)
        /*0098*/ 	.short	0x0380
        /*009a*/ 	.short	0x0024


	//----- nvinfo : EIATTR_SW_WAR
	.align		4
.L_29:
        /*009c*/ 	.byte	0x04, 0x36
        /*009e*/ 	.short	(.L_31 - .L_30)
.L_30:
        /*00a0*/ 	.word	0x00000008
.L_31:


//--------------------- .nv.callgraph             --------------------------
	.section	.nv.callgraph,"",@"SHT_CUDA_CALLGRAPH"
	.align	4
	.sectionentsize	8
	.align		4
        /*0000*/ 	.word	0x00000000
	.align		4
        /*0004*/ 	.word	0xffffffff
	.align		4
        /*0008*/ 	.word	0x00000000
	.align		4
        /*000c*/ 	.word	0xfffffffe
	.align		4
        /*0010*/ 	.word	0x00000000
	.align		4
        /*0014*/ 	.word	0xfffffffd
	.align		4
        /*0018*/ 	.word	0x00000000
	.align		4
        /*001c*/ 	.word	0xfffffffc


//--------------------- .text._Z23calc_centroid_euclideanPfS_Piiii --------------------------
	.section	.text._Z23calc_centroid_euclideanPfS_Piiii,"ax",@progbits
	.align	128
        .global         _Z23calc_centroid_euclideanPfS_Piiii
        .type           _Z23calc_centroid_euclideanPfS_Piiii,@function
        .size           _Z23calc_centroid_euclideanPfS_Piiii,(.L_x_44 - _Z23calc_centroid_euclideanPfS_Piiii)
        .other          _Z23calc_centroid_euclideanPfS_Piiii,@"STO_CUDA_ENTRY STV_DEFAULT"
_Z23calc_centroid_euclideanPfS_Piiii:
.text._Z23calc_centroid_euclideanPfS_Piiii:
[----:B------:R-:W-:Y:S01]  /*0000*/  LDC R1, c[0x0][0x37c] ;  /* 0x0000df00ff017b82 */ /* 0x000fe20000000800 */
[----:B------:R-:W0:Y:S01]  /*0010*/  S2R R32, SR_TID.X ;  /* 0x0000000000207919 */ /* 0x000e220000002100 */
[----:B------:R-:W0:Y:S01]  /*0020*/  LDCU UR4, c[0x0][0x360] ;  /* 0x00006c00ff0477ac */ /* 0x000e220008000800 */
[----:B------:R-:W0:Y:S01]  /*0030*/  S2R R3, SR_CTAID.X ;  /* 0x0000000000037919 */ /* 0x000e220000002500 */
[----:B------:R-:W1:Y:S01]  /*0040*/  LDCU UR5, c[0x0][0x398] ;  /* 0x00007300ff0577ac */ /* 0x000e620008000800 */
[----:B0-----:R-:W-:-:S05]  /*0050*/  IMAD R32, R3, UR4, R32 ;  /* 0x0000000403207c24 */ /* 0x001fca000f8e0220 */
[----:B-1----:R-:W-:-:S13]  /*0060*/  ISETP.GE.AND P0, PT, R32, UR5, PT ;  /* 0x0000000520007c0c */ /* 0x002fda000bf06270 */
[----:B------:R-:W-:Y:S05]  /*0070*/  @P0 EXIT ;  /* 0x000000000000094d */ /* 0x000fea0003800000 */
[----:B------:R-:W0:Y:S01]  /*0080*/  LDCU UR4, c[0x0][0x3a0] ;  /* 0x00007400ff0477ac */ /* 0x000e220008000800 */
[----:B------:R-:W-:Y:S01]  /*0090*/  IMAD.MOV.U32 R4, RZ, RZ, RZ ;  /* 0x000000ffff047224 */ /* 0x000fe200078e00ff */
[----:B------:R-:W1:Y:S01]  /*00a0*/  LDCU.64 UR8, c[0x0][0x358] ;  /* 0x00006b00ff0877ac */ /* 0x000e620008000a00 */
[----:B0-----:R-:W-:-:S09]  /*00b0*/  UISETP.GE.AND UP0, UPT, UR4, 0x1, UPT ;  /* 0x000000010400788c */ /* 0x001fd2000bf06270 */
[----:B-1----:R-:W-:Y:S05]  /*00c0*/  BRA.U !UP0, `(.L_x_0) ;  /* 0x0000001508447547 */ /* 0x002fea000b800000 */
[----:B------:R-:W0:Y:S02]  /*00d0*/  LDCU UR5, c[0x0][0x39c] ;  /* 0x00007380ff0577ac */ /* 0x000e240008000800 */
[----:B0-----:R-:W-:-:S09]  /*00e0*/  UISETP.GE.AND UP0, UPT, UR5, 0x1, UPT ;  /* 0x000000010500788c */ /* 0x001fd2000bf06270 */
[----:B------:R-:W-:Y:S05]  /*00f0*/  BRA.U !UP0, `(.L_x_1) ;  /* 0x0000001108d87547 */ /* 0x000fea000b800000 */
[----:B------:R-:W0:Y:S01]  /*0100*/  LDCU.64 UR10, c[0x0][0x380] ;  /* 0x00007000ff0a77ac */ /* 0x000e220008000a00 */
[----:B------:R-:W-:Y:S02]  /*0110*/  IMAD R31, R32, UR5, RZ ;  /* 0x00000005201f7c24 */ /* 0x000fe4000f8e02ff */
[----:B------:R-:W-:Y:S01]  /*0120*/  IMAD.MOV.U32 R6, RZ, RZ, RZ ;  /* 0x000000ffff067224 */ /* 0x000fe200078e00ff */
[----:B------:R-:W-:Y:S01]  /*0130*/  ULOP3.LUT UR6, UR5, 0x7ffffffc, URZ, 0xc0, !UPT ;  /* 0x7ffffffc05067892 */ /* 0x000fe2000f8ec0ff */
[----:B------:R-:W-:Y:S01]  /*0140*/  IMAD.MOV.U32 R4, RZ, RZ, RZ ;  /* 0x000000ffff047224 */ /* 0x000fe200078e00ff */
[----:B------:R-:W-:Y:S01]  /*0150*/  SHF.R.S32.HI R30, RZ, 0x1f, R31 ;  /* 0x0000001fff1e7819 */ /* 0x000fe2000001141f */
[----:B------:R-:W-:Y:S02]  /*0160*/  ULOP3.LUT UR5, UR5, 0x3, URZ, 0xc0, !UPT ;  /* 0x0000000305057892 */ /* 0x000fe4000f8ec0ff */
[----:B------:R-:W-:Y:S01]  /*0170*/  UIADD3 UR7, UPT, UPT, -UR6, URZ, URZ ;  /* 0x000000ff06077290 */ /* 0x000fe2000fffe1ff */
[----:B0-----:R-:W-:-:S04]  /*0180*/  LEA R7, P0, R31, UR10, 0x2 ;  /* 0x0000000a1f077c11 */ /* 0x001fc8000f8010ff */
[----:B------:R-:W-:Y:S02]  /*0190*/  IADD3 R7, P1, PT, R7, 0x8, RZ ;  /* 0x0000000807077810 */ /* 0x000fe40007f3e0ff */
[----:B------:R-:W-:-:S05]  /*01a0*/  LEA.HI.X R5, R31, UR11, R30, 0x2, P0 ;  /* 0x0000000b1f057c11 */ /* 0x000fca00080f141e */
[----:B------:R-:W-:-:S07]  /*01b0*/  IMAD.X R5, RZ, RZ, R5, P1 ;  /* 0x000000ffff057224 */ /* 0x000fce00008e0605 */
.L_x_36:
[----:B------:R-:W0:Y:S01]  /*01c0*/  LDCU UR4, c[0x0][0x39c] ;  /* 0x00007380ff0477ac */ /* 0x000e220008000800 */
[----:B--23--:R-:W-:Y:S01]  /*01d0*/  CS2R R10, SRZ ;  /* 0x00000000000a7805 */ /* 0x00cfe2000001ff00 */
[----:B0-----:R-:W-:Y:S02]  /*01e0*/  UISETP.GE.U32.AND UP0, UPT, UR4, 0x4, UPT ;  /* 0x000000040400788c */ /* 0x001fe4000bf06070 */
[----:B------:R-:W-:Y:S01]  /*01f0*/  IMAD R3, R6, UR4, RZ ;  /* 0x0000000406037c24 */ /* 0x000fe2000f8e02ff */
[----:B------:R-:W-:-:S06]  /*0200*/  UMOV UR4, URZ ;  /* 0x000000ff00047c82 */ /* 0x000fcc0008000000 */
[----:B------:R-:W-:Y:S05]  /*0210*/  BRA.U !UP0, `(.L_x_2) ;  /* 0x0000000908547547 */ /* 0x000fea000b800000 */
[----:B------:R-:W0:Y:S01]  /*0220*/  LDC.64 R8, c[0x0][0x388] ;  /* 0x0000e200ff087b82 */ /* 0x000e220000000a00 */
[----:B------:R-:W-:Y:S01]  /*0230*/  IMAD.MOV.U32 R0, RZ, RZ, RZ ;  /* 0x000000ffff007224 */ /* 0x000fe200078e00ff */
[----:B------:R-:W-:Y:S01]  /*0240*/  UMOV UR4, UR7 ;  /* 0x0000000700047c82 */ /* 0x000fe20008000000 */
[----:B------:R-:W-:Y:S02]  /*0250*/  IMAD.MOV.U32 R10, RZ, RZ, R7 ;  /* 0x000000ffff0a7224 */ /* 0x000fe400078e0007 */
[----:B------:R-:W-:Y:S02]  /*0260*/  IMAD.MOV.U32 R11, RZ, RZ, R5 ;  /* 0x000000ffff0b7224 */ /* 0x000fe400078e0005 */
[----:B0-----:R-:W-:-:S03]  /*0270*/  IMAD.WIDE.U32 R8, R3, 0x4, R8 ;  /* 0x0000000403087825 */ /* 0x001fc600078e0008 */
[----:B------:R-:W-:-:S05]  /*0280*/  IADD3 R8, P0, PT, R8, 0x8, RZ ;  /* 0x0000000808087810 */ /* 0x000fca0007f1e0ff */
[----:B------:R-:W-:-:S08]  /*0290*/  IMAD.X R9, RZ, RZ, R9, P0 ;  /* 0x000000ffff097224 */ /* 0x000fd000000e0609 */
.L_x_19:
[----:B0-----:R-:W2:Y:S04]  /*02a0*/  LDG.E R12, desc[UR8][R10.64+-0x8] ;  /* 0xfffff8080a0c7981 */ /* 0x001ea8000c1e1900 */
[----:B------:R-:W2:Y:S01]  /*02b0*/  LDG.E R13, desc[UR8][R8.64+-0x8] ;  /* 0xfffff808080d7981 */ /* 0x000ea2000c1e1900 */
[----:B------:R-:W-:Y:S01]  /*02c0*/  BSSY.RECONVERGENT B0, `(.L_x_3) ;  /* 0x0000007000007945 */ /* 0x000fe20003800200 */
[----:B------:R-:W-:Y:S01]  /*02d0*/  MOV R33, 0x330 ;  /* 0x0000033000217802 */ /* 0x000fe20000000f00 */
[----:B--2---:R-:W-:-:S04]  /*02e0*/  FADD R12, R12, -R13 ;  /* 0x8000000d0c0c7221 */ /* 0x004fc80000000000 */
[----:B------:R-:W0:Y:S02]  /*02f0*/  F2F.F64.F32 R36, R12 ;  /* 0x0000000c00247310 */ /* 0x000e240000201800 */
[----:B0-----:R-:W-:-:S10]  /*0300*/  DADD R16, -RZ, |R36| ;  /* 0x00000000ff107229 */ /* 0x001fd40000000524 */
[----:B-1----:R-:W-:-:S07]  /*0310*/  IMAD.MOV.U32 R2, RZ, RZ, R17 ;  /* 0x000000ffff027224 */ /* 0x002fce00078e0011 */
[----:B------:R-:W-:Y:S05]  /*0320*/  CALL.REL.NOINC `($_Z23calc_centroid_euclideanPfS_Piiii$__internal_accurate_pow) ;  /* 0x0000001400187944 */ /* 0x000fea0003c00000 */
[----:B------:R-:W-:Y:S05]  /*0330*/  BSYNC.RECONVERGENT B0 ;  /* 0x0000000000007941 */ /* 0x000fea0003800200 */
.L_x_3:
[----:B------:R-:W-:Y:S01]  /*0340*/  DADD R16, R36, 2 ;  /* 0x4000000024107429 */ /* 0x000fe20000000000 */
[----:B------:R-:W-:Y:S01]  /*0350*/  FSETP.NEU.AND P0, PT, R12, RZ, PT ;  /* 0x000000ff0c00720b */ /* 0x000fe20003f0d000 */
[----:B------:R-:W-:Y:S03]  /*0360*/  BSSY.RECONVERGENT B0, `(.L_x_4) ;  /* 0x000000e000007945 */ /* 0x000fe60003800200 */
[----:B------:R-:W-:Y:S02]  /*0370*/  FSEL R14, R14, RZ, P0 ;  /* 0x000000ff0e0e7208 */ /* 0x000fe40000000000 */
[----:B------:R-:W-:-:S03]  /*0380*/  FSEL R15, R2, RZ, P0 ;  /* 0x000000ff020f7208 */ /* 0x000fc60000000000 */
[----:B------:R-:W-:-:S04]  /*0390*/  LOP3.LUT R16, R17, 0x7ff00000, RZ, 0xc0, !PT ;  /* 0x7ff0000011107812 */ /* 0x000fc800078ec0ff */
[----:B------:R-:W-:-:S13]  /*03a0*/  ISETP.NE.AND P1, PT, R16, 0x7ff00000, PT ;  /* 0x7ff000001000780c */ /* 0x000fda0003f25270 */
[----:B------:R-:W-:Y:S05]  /*03b0*/  @P1 BRA `(.L_x_5) ;  /* 0x0000000000201947 */ /* 0x000fea0003800000 */
[----:B------:R-:W-:-:S13]  /*03c0*/  FSETP.NAN.AND P0, PT, R12, R12, PT ;  /* 0x0000000c0c00720b */ /* 0x000fda0003f08000 */
[----:B------:R-:W-:Y:S05]  /*03d0*/  @P0 BRA `(.L_x_6) ;  /* 0x0000000000140947 */ /* 0x000fea0003800000 */
[----:B------:R-:W-:-:S14]  /*03e0*/  DSETP.NEU.AND P0, PT, |R36|, +INF , PT ;  /* 0x7ff000002400742a */ /* 0x000fdc0003f0d200 */
[----:B------:R-:W-:Y:S05]  /*03f0*/  @P0 BRA `(.L_x_5) ;  /* 0x0000000000100947 */ /* 0x000fea0003800000 */
[----:B------:R-:W-:Y:S02]  /*0400*/  IMAD.MOV.U32 R14, RZ, RZ, 0x0 ;  /* 0x00000000ff0e7424 */ /* 0x000fe400078e00ff */
[----:B------:R-:W-:Y:S01]  /*0410*/  IMAD.MOV.U32 R15, RZ, RZ, 0x7ff00000 ;  /* 0x7ff00000ff0f7424 */ /* 0x000fe200078e00ff */
[----:B------:R-:W-:Y:S06]  /*0420*/  BRA `(.L_x_5) ;  /* 0x0000000000047947 */ /* 0x000fec0003800000 */
.L_x_6:
[----:B------:R-:W-:-:S11]  /*0430*/  DADD R14, R36, 2 ;  /* 0x40000000240e7429 */ /* 0x000fd60000000000 */
.L_x_5:
[----:B------:R-:W-:Y:S05]  /*0440*/  BSYNC.RECONVERGENT B0 ;  /* 0x0000000000007941 */ /* 0x000fea0003800200 */
.L_x_4:
[----:B------:R-:W2:Y:S04]  /*0450*/  LDG.E R2, desc[UR8][R10.64+-0x4] ;  /* 0xfffffc080a027981 */ /* 0x000ea8000c1e1900 */
[----:B------:R-:W2:Y:S01]  /*0460*/  LDG.E R13, desc[UR8][R8.64+-0x4] ;  /* 0xfffffc08080d7981 */ /* 0x000ea2000c1e1900 */
[----:B------:R2:W0:Y:S01]  /*0470*/  F2F.F64.F32 R16, R0 ;  /* 0x0000000000107310 */ /* 0x0004220000201800 */
[----:B------:R-:W-:Y:S01]  /*0480*/  FSETP.NEU.AND P0, PT, R12, 1, PT ;  /* 0x3f8000000c00780b */ /* 0x000fe20003f0d000 */
[----:B------:R-:W-:Y:S01]  /*0490*/  BSSY.RECONVERGENT B0, `(.L_x_7) ;  /* 0x000000b000007945 */ /* 0x000fe20003800200 */
[----:B------:R-:W-:Y:S02]  /*04a0*/  MOV R33, 0x540 ;  /* 0x0000054000217802 */ /* 0x000fe40000000f00 */
[----:B------:R-:W-:Y:S01]  /*04b0*/  FSEL R12, R14, RZ, P0 ;  /* 0x000000ff0e0c7208 */ /* 0x000fe20000000000 */
[----:B--2---:R-:W-:Y:S01]  /*04c0*/  FADD R0, R2, -R13 ;  /* 0x8000000d02007221 */ /* 0x004fe20000000000 */
[----:B------:R-:W-:-:S03]  /*04d0*/  FSEL R13, R15, 1.875, P0 ;  /* 0x3ff000000f0d7808 */ /* 0x000fc60000000000 */
[----:B------:R-:W1:Y:S03]  /*04e0*/  F2F.F64.F32 R36, R0 ;  /* 0x0000000000247310 */ /* 0x000e660000201800 */
[----:B0-----:R-:W-:-:S10]  /*04f0*/  DADD R12, R16, R12 ;  /* 0x00000000100c7229 */ /* 0x001fd4000000000c */
[----:B------:R0:W2:Y:S01]  /*0500*/  F2F.F32.F64 R12, R12 ;  /* 0x0000000c000c7310 */ /* 0x0000a20000301000 */
[----:B-1----:R-:W-:-:S10]  /*0510*/  DADD R16, -RZ, |R36| ;  /* 0x00000000ff107229 */ /* 0x002fd40000000524 */
[----:B0-----:R-:W-:-:S07]  /*0520*/  IMAD.MOV.U32 R2, RZ, RZ, R17 ;  /* 0x000000ffff027224 */ /* 0x001fce00078e0011 */
[----:B--2---:R-:W-:Y:S05]  /*0530*/  CALL.REL.NOINC `($_Z23calc_centroid_euclideanPfS_Piiii$__internal_accurate_pow) ;  /* 0x0000001000947944 */ /* 0x004fea0003c00000 */
[----:B------:R-:W-:Y:S05]  /*0540*/  BSYNC.RECONVERGENT B0 ;  /* 0x0000000000007941 */ /* 0x000fea0003800200 */
.L_x_7:
        /* <DEDUP_REMOVED lines=15> */
.L_x_10:
[----:B------:R-:W-:-:S11]  /*0640*/  DADD R14, R36, 2 ;  /* 0x40000000240e7429 */ /* 0x000fd60000000000 */
.L_x_9:
[----:B------:R-:W-:Y:S05]  /*0650*/  BSYNC.RECONVERGENT B0 ;  /* 0x0000000000007941 */ /* 0x000fea0003800200 */
.L_x_8:
[----:B------:R-:W2:Y:S04]  /*0660*/  LDG.E R35, desc[UR8][R10.64] ;  /* 0x000000080a237981 */ /* 0x000ea8000c1e1900 */
[----:B------:R-:W2:Y:S01]  /*0670*/  LDG.E R2, desc[UR8][R8.64] ;  /* 0x0000000808027981 */ /* 0x000ea2000c1e1900 */
[----:B------:R-:W0:Y:S01]  /*0680*/  F2F.F64.F32 R16, R12 ;  /* 0x0000000c00107310 */ /* 0x000e220000201800 */
[----:B------:R-:W-:Y:S01]  /*0690*/  FSETP.NEU.AND P0, PT, R0, 1, PT ;  /* 0x3f8000000000780b */ /* 0x000fe20003f0d000 */
[----:B------:R-:W-:Y:S01]  /*06a0*/  BSSY.RECONVERGENT B0, `(.L_x_11) ;  /* 0x000000b000007945 */ /* 0x000fe20003800200 */
[----:B------:R-:W-:Y:S02]  /*06b0*/  MOV R33, 0x750 ;  /* 0x0000075000217802 */ /* 0x000fe40000000f00 */
[----:B------:R-:W-:-:S02]  /*06c0*/  FSEL R14, R14, RZ, P0 ;  /* 0x000000ff0e0e7208 */ /* 0x000fc40000000000 */
[----:B------:R-:W-:-:S06]  /*06d0*/  FSEL R15, R15, 1.875, P0 ;  /* 0x3ff000000f0f7808 */ /* 0x000fcc0000000000 */
[----:B0-----:R-:W-:-:S06]  /*06e0*/  DADD R14, R16, R14 ;  /* 0x00000000100e7229 */ /* 0x001fcc000000000e */
[----:B------:R-:W-:Y:S01]  /*06f0*/  F2F.F32.F64 R0, R14 ;  /* 0x0000000e00007310 */ /* 0x000fe20000301000 */
[----:B--2---:R-:W-:-:S07]  /*0700*/  FADD R35, R35, -R2 ;  /* 0x8000000223237221 */ /* 0x004fce0000000000 */
[----:B------:R-:W0:Y:S02]  /*0710*/  F2F.F64.F32 R12, R35 ;  /* 0x00000023000c7310 */ /* 0x000e240000201800 */
[----:B0-----:R-:W-:-:S10]  /*0720*/  DADD R16, -RZ, |R12| ;  /* 0x00000000ff107229 */ /* 0x001fd4000000050c */
[----:B------:R-:W-:-:S07]  /*0730*/  IMAD.MOV.U32 R2, RZ, RZ, R17 ;  /* 0x000000ffff027224 */ /* 0x000fce00078e0011 */
[----:B------:R-:W-:Y:S05]  /*0740*/  CALL.REL.NOINC `($_Z23calc_centroid_euclideanPfS_Piiii$__internal_accurate_pow) ;  /* 0x0000001000107944 */ /* 0x000fea0003c00000 */
[----:B------:R-:W-:Y:S05]  /*0750*/  BSYNC.RECONVERGENT B0 ;  /* 0x0000000000007941 */ /* 0x000fea0003800200 */
.L_x_11:
        /* <DEDUP_REMOVED lines=15> */
.L_x_14:
[----:B------:R-:W-:-:S11]  /*0850*/  DADD R14, R12, 2 ;  /* 0x400000000c0e7429 */ /* 0x000fd60000000000 */
.L_x_13:
[----:B------:R-:W-:Y:S05]  /*0860*/  BSYNC.RECONVERGENT B0 ;  /* 0x0000000000007941 */ /* 0x000fea0003800200 */
.L_x_12:
        /* <DEDUP_REMOVED lines=16> */
.L_x_15:
        /* <DEDUP_REMOVED lines=15> */
.L_x_18:
[----:B------:R-:W-:-:S11]  /*0a60*/  DADD R14, R12, 2 ;  /* 0x400000000c0e7429 */ /* 0x000fd60000000000 */
.L_x_17:
[----:B------:R-:W-:Y:S05]  /*0a70*/  BSYNC.RECONVERGENT B0 ;  /* 0x0000000000007941 */ /* 0x000fea0003800200 */
.L_x_16:
[----:B------:R-:W0:Y:S01]  /*0a80*/  F2F.F64.F32 R12, R35 ;  /* 0x00000023000c7310 */ /* 0x000e220000201800 */
[----:B------:R-:W-:Y:S01]  /*0a90*/  FSETP.NEU.AND P0, PT, R0, 1, PT ;  /* 0x3f8000000000780b */ /* 0x000fe20003f0d000 */
[----:B------:R-:W-:Y:S01]  /*0aa0*/  UIADD3 UR4, UPT, UPT, UR4, 0x4, URZ ;  /* 0x0000000404047890 */ /* 0x000fe2000fffe0ff */
[----:B------:R-:W-:Y:S02]  /*0ab0*/  IADD3 R8, P1, PT, R8, 0x10, RZ ;  /* 0x0000001008087810 */ /* 0x000fe40007f3e0ff */
[----:B------:R-:W-:Y:S01]  /*0ac0*/  FSEL R14, R14, RZ, P0 ;  /* 0x000000ff0e0e7208 */ /* 0x000fe20000000000 */
[----:B------:R-:W-:Y:S01]  /*0ad0*/  UISETP.NE.AND UP0, UPT, UR4, URZ, UPT ;  /* 0x000000ff0400728c */ /* 0x000fe2000bf05270 */
[----:B------:R-:W-:Y:S01]  /*0ae0*/  FSEL R15, R15, 1.875, P0 ;  /* 0x3ff000000f0f7808 */ /* 0x000fe20000000000 */
[----:B------:R-:W-:Y:S01]  /*0af0*/  IMAD.X R9, RZ, RZ, R9, P1 ;  /* 0x000000ffff097224 */ /* 0x000fe200008e0609 */
[----:B------:R-:W-:-:S05]  /*0b00*/  IADD3 R10, P0, PT, R10, 0x10, RZ ;  /* 0x000000100a0a7810 */ /* 0x000fca0007f1e0ff */
[----:B------:R-:W-:Y:S01]  /*0b10*/  IMAD.X R11, RZ, RZ, R11, P0 ;  /* 0x000000ffff0b7224 */ /* 0x000fe200000e060b */
[----:B0-----:R-:W-:-:S06]  /*0b20*/  DADD R12, R12, R14 ;  /* 0x000000000c0c7229 */ /* 0x001fcc000000000e */
[----:B------:R0:W1:Y:S01]  /*0b30*/  F2F.F32.F64 R0, R12 ;  /* 0x0000000c00007310 */ /* 0x0000620000301000 */
[----:B------:R-:W-:Y:S05]  /*0b40*/  BRA.U UP0, `(.L_x_19) ;  /* 0xfffffff500d47547 */ /* 0x000fea000b83ffff */
[----:B-1----:R1:W2:Y:S01]  /*0b50*/  F2F.F64.F32 R10, R0 ;  /* 0x00000000000a7310 */ /* 0x0022a20000201800 */
[----:B------:R-:W-:-:S05]  /*0b60*/  UMOV UR4, UR6 ;  /* 0x0000000600047c82 */ /* 0x000fca0008000000 */
.L_x_2:
[----:B------:R-:W-:-:S09]  /*0b70*/  UISETP.NE.AND UP0, UPT, UR5, URZ, UPT ;  /* 0x000000ff0500728c */ /* 0x000fd2000bf05270 */
[----:B------:R-:W-:Y:S05]  /*0b80*/  BRA.U !UP0, `(.L_x_20) ;  /* 0x0000000508cc7547 */ /* 0x000fea000b800000 */
[----:B------:R-:W3:Y:S01]  /*0b90*/  LDC.64 R14, c[0x0][0x388] ;  /* 0x0000e200ff0e7b82 */ /* 0x000ee20000000a00 */
[----:B------:R-:W4:Y:S01]  /*0ba0*/  LDCU.64 UR10, c[0x0][0x380] ;  /* 0x00007000ff0a77ac */ /* 0x000f220008000a00 */
[----:B-1----:R-:W-:Y:S01]  /*0bb0*/  IADD3 R0, P0, PT, R31, UR4, RZ ;  /* 0x000000041f007c10 */ /* 0x002fe2000ff1e0ff */
[----:B------:R-:W-:-:S04]  /*0bc0*/  VIADD R9, R3, UR4 ;  /* 0x0000000403097c36 */ /* 0x000fc80008000000 */
[----:B0-----:R-:W-:Y:S01]  /*0bd0*/  IMAD.X R13, RZ, RZ, R30, P0 ;  /* 0x000000ffff0d7224 */ /* 0x001fe200000e061e */
[----:B----4-:R-:W-:Y:S01]  /*0be0*/  LEA R8, P0, R0, UR10, 0x2 ;  /* 0x0000000a00087c11 */ /* 0x010fe2000f8010ff */
[----:B---3--:R-:W-:-:S03]  /*0bf0*/  IMAD.WIDE.U32 R14, R9, 0x4, R14 ;  /* 0x00000004090e7825 */ /* 0x008fc600078e000e */
[----:B------:R-:W-:-:S03]  /*0c00*/  LEA.HI.X R9, R0, UR11, R13, 0x2, P0 ;  /* 0x0000000b00097c11 */ /* 0x000fc600080f140d */
[----:B------:R-:W3:Y:S04]  /*0c10*/  LDG.E R15, desc[UR8][R14.64] ;  /* 0x000000080e0f7981 */ /* 0x000ee8000c1e1900 */
[----:B------:R-:W3:Y:S01]  /*0c20*/  LDG.E R0, desc[UR8][R8.64] ;  /* 0x0000000808007981 */ /* 0x000ee2000c1e1900 */
[----:B------:R-:W-:Y:S01]  /*0c30*/  BSSY.RECONVERGENT B0, `(.L_x_21) ;  /* 0x0000007000007945 */ /* 0x000fe20003800200 */
[----:B------:R-:W-:Y:S01]  /*0c40*/  MOV R33, 0xca0 ;  /* 0x00000ca000217802 */ /* 0x000fe20000000f00 */
[----:B---3--:R-:W-:-:S04]  /*0c50*/  FADD R0, R0, -R15 ;  /* 0x8000000f00007221 */ /* 0x008fc80000000000 */
[----:B------:R-:W0:Y:S02]  /*0c60*/  F2F.F64.F32 R12, R0 ;  /* 0x00000000000c7310 */ /* 0x000e240000201800 */
[----:B0-----:R-:W-:-:S10]  /*0c70*/  DADD R16, -RZ, |R12| ;  /* 0x00000000ff107229 */ /* 0x001fd4000000050c */
[----:B------:R-:W-:-:S07]  /*0c80*/  IMAD.MOV.U32 R2, RZ, RZ, R17 ;  /* 0x000000ffff027224 */ /* 0x000fce00078e0011 */
[----:B--2---:R-:W-:Y:S05]  /*0c90*/  CALL.REL.NOINC `($_Z23calc_centroid_euclideanPfS_Piiii$__internal_accurate_pow) ;  /* 0x0000000800bc7944 */ /* 0x004fea0003c00000 */
[----:B------:R-:W-:Y:S05]  /*0ca0*/  BSYNC.RECONVERGENT B0 ;  /* 0x0000000000007941 */ /* 0x000fea0003800200 */
.L_x_21:
        /* <DEDUP_REMOVED lines=15> */
.L_x_24:
[----:B------:R-:W-:-:S11]  /*0da0*/  DADD R14, R12, 2 ;  /* 0x400000000c0e7429 */ /* 0x000fd60000000000 */
.L_x_23:
[----:B------:R-:W-:Y:S05]  /*0db0*/  BSYNC.RECONVERGENT B0 ;  /* 0x0000000000007941 */ /* 0x000fea0003800200 */
.L_x_22:
[----:B------:R-:W-:Y:S01]  /*0dc0*/  FSETP.NEU.AND P0, PT, R0, 1, PT ;  /* 0x3f8000000000780b */ /* 0x000fe20003f0d000 */
[----:B------:R-:W-:-:S03]  /*0dd0*/  UISETP.NE.AND UP0, UPT, UR5, 0x1, UPT ;  /* 0x000000010500788c */ /* 0x000fc6000bf05270 */
[----:B------:R-:W-:Y:S02]  /*0de0*/  FSEL R12, R14, RZ, P0 ;  /* 0x000000ff0e0c7208 */ /* 0x000fe40000000000 */
[----:B------:R-:W-:-:S06]  /*0df0*/  FSEL R13, R15, 1.875, P0 ;  /* 0x3ff000000f0d7808 */ /* 0x000fcc0000000000 */
[----:B------:R-:W-:-:S06]  /*0e00*/  DADD R10, R10, R12 ;  /* 0x000000000a0a7229 */ /* 0x000fcc000000000c */
[----:B------:R3:W4:Y:S01]  /*0e10*/  F2F.F32.F64 R0, R10 ;  /* 0x0000000a00007310 */ /* 0x0007220000301000 */
[----:B------:R-:W-:Y:S05]  /*0e20*/  BRA.U !UP0, `(.L_x_20) ;  /* 0x0000000508247547 */ /* 0x000fea000b800000 */
[----:B------:R-:W0:Y:S01]  /*0e30*/  LDC.64 R12, c[0x0][0x388] ;  /* 0x0000e200ff0c7b82 */ /* 0x000e220000000a00 */
[----:B------:R-:W-:-:S05]  /*0e40*/  IADD3 R3, P0, PT, R3, UR4, RZ ;  /* 0x0000000403037c10 */ /* 0x000fca000ff1e0ff */
[----:B------:R-:W-:Y:S01]  /*0e50*/  IMAD.X R2, RZ, RZ, RZ, P0 ;  /* 0x000000ffff027224 */ /* 0x000fe200000e06ff */
[----:B0-----:R-:W-:-:S04]  /*0e60*/  LEA R12, P0, R3, R12, 0x2 ;  /* 0x0000000c030c7211 */ /* 0x001fc800078010ff */
[----:B------:R-:W-:Y:S02]  /*0e70*/  LEA.HI.X R13, R3, R13, R2, 0x2, P0 ;  /* 0x0000000d030d7211 */ /* 0x000fe400000f1402 */
[----:B------:R-:W2:Y:S04]  /*0e80*/  LDG.E R3, desc[UR8][R8.64+0x4] ;  /* 0x0000040808037981 */ /* 0x000ea8000c1e1900 */
[----:B------:R-:W2:Y:S01]  /*0e90*/  LDG.E R2, desc[UR8][R12.64+0x4] ;  /* 0x000004080c027981 */ /* 0x000ea2000c1e1900 */
[----:B------:R-:W-:Y:S01]  /*0ea0*/  BSSY.RECONVERGENT B0, `(.L_x_25) ;  /* 0x0000007000007945 */ /* 0x000fe20003800200 */
[----:B------:R-:W-:Y:S01]  /*0eb0*/  MOV R33, 0xf10 ;  /* 0x00000f1000217802 */ /* 0x000fe20000000f00 */
[----:B--2---:R-:W-:-:S04]  /*0ec0*/  FADD R3, R3, -R2 ;  /* 0x8000000203037221 */ /* 0x004fc80000000000 */
[----:B---3--:R-:W0:Y:S02]  /*0ed0*/  F2F.F64.F32 R10, R3 ;  /* 0x00000003000a7310 */ /* 0x008e240000201800 */
[----:B0-----:R-:W-:-:S10]  /*0ee0*/  DADD R16, -RZ, |R10| ;  /* 0x00000000ff107229 */ /* 0x001fd4000000050a */
[----:B------:R-:W-:-:S07]  /*0ef0*/  IMAD.MOV.U32 R2, RZ, RZ, R17 ;  /* 0x000000ffff027224 */ /* 0x000fce00078e0011 */
[----:B----4-:R-:W-:Y:S05]  /*0f00*/  CALL.REL.NOINC `($_Z23calc_centroid_euclideanPfS_Piiii$__internal_accurate_pow) ;  /* 0x0000000800207944 */ /* 0x010fea0003c00000 */
[----:B------:R-:W-:Y:S05]  /*0f10*/  BSYNC.RECONVERGENT B0 ;  /* 0x0000000000007941 */ /* 0x000fea0003800200 */
.L_x_25:
        /* <DEDUP_REMOVED lines=15> */
.L_x_28:
[----:B------:R-:W-:-:S11]  /*1010*/  DADD R14, R10, 2 ;  /* 0x400000000a0e7429 */ /* 0x000fd60000000000 */
.L_x_27:
[----:B------:R-:W-:Y:S05]  /*1020*/  BSYNC.RECONVERGENT B0 ;  /* 0x0000000000007941 */ /* 0x000fea0003800200 */
.L_x_26:
[----:B------:R-:W0:Y:S01]  /*1030*/  F2F.F64.F32 R10, R0 ;  /* 0x00000000000a7310 */ /* 0x000e220000201800 */
[----:B------:R-:W-:Y:S01]  /*1040*/  FSETP.NEU.AND P0, PT, R3, 1, PT ;  /* 0x3f8000000300780b */ /* 0x000fe20003f0d000 */
[----:B------:R-:W-:-:S03]  /*1050*/  UISETP.NE.AND UP0, UPT, UR5, 0x2, UPT ;  /* 0x000000020500788c */ /* 0x000fc6000bf05270 */
[----:B------:R-:W-:Y:S02]  /*1060*/  FSEL R2, R14, RZ, P0 ;  /* 0x000000ff0e027208 */ /* 0x000fe40000000000 */
[----:B------:R-:W-:-:S06]  /*1070*/  FSEL R3, R15, 1.875, P0 ;  /* 0x3ff000000f037808 */ /* 0x000fcc0000000000 */
[----:B0-----:R-:W-:-:S06]  /*1080*/  DADD R2, R10, R2 ;  /* 0x000000000a027229 */ /* 0x001fcc0000000002 */
[----:B------:R0:W1:Y:S01]  /*1090*/  F2F.F32.F64 R0, R2 ;  /* 0x0000000200007310 */ /* 0x0000620000301000 */
[----:B------:R-:W-:Y:S05]  /*10a0*/  BRA.U !UP0, `(.L_x_20) ;  /* 0x0000000108847547 */ /* 0x000fea000b800000 */
[----:B0-----:R-:W2:Y:S04]  /*10b0*/  LDG.E R3, desc[UR8][R8.64+0x8] ;  /* 0x0000080808037981 */ /* 0x001ea8000c1e1900 */
[----:B------:R-:W2:Y:S01]  /*10c0*/  LDG.E R12, desc[UR8][R12.64+0x8] ;  /* 0x000008080c0c7981 */ /* 0x000ea2000c1e1900 */
[----:B------:R-:W-:Y:S01]  /*10d0*/  BSSY.RECONVERGENT B0, `(.L_x_29) ;  /* 0x0000007000007945 */ /* 0x000fe20003800200 */
[----:B------:R-:W-:Y:S01]  /*10e0*/  MOV R33, 0x1140 ;  /* 0x0000114000217802 */ /* 0x000fe20000000f00 */
[----:B--2---:R-:W-:-:S04]  /*10f0*/  FADD R3, R3, -R12 ;  /* 0x8000000c03037221 */ /* 0x004fc80000000000 */
[----:B------:R-:W0:Y:S02]  /*1100*/  F2F.F64.F32 R8, R3 ;  /* 0x0000000300087310 */ /* 0x000e240000201800 */
[----:B0-----:R-:W-:-:S10]  /*1110*/  DADD R16, -RZ, |R8| ;  /* 0x00000000ff107229 */ /* 0x001fd40000000508 */
[----:B------:R-:W-:-:S07]  /*1120*/  IMAD.MOV.U32 R2, RZ, RZ, R17 ;  /* 0x000000ffff027224 */ /* 0x000fce00078e0011 */
[----:B-1----:R-:W-:Y:S05]  /*1130*/  CALL.REL.NOINC `($_Z23calc_centroid_euclideanPfS_Piiii$__internal_accurate_pow) ;  /* 0x0000000400947944 */ /* 0x002fea0003c00000 */
[----:B------:R-:W-:Y:S05]  /*1140*/  BSYNC.RECONVERGENT B0 ;  /* 0x0000000000007941 */ /* 0x000fea0003800200 */
.L_x_29:
        /* <DEDUP_REMOVED lines=15> */
.L_x_32:
[----:B------:R-:W-:-:S11]  /*1240*/  DADD R14, R8, 2 ;  /* 0x40000000080e7429 */ /* 0x000fd60000000000 */
.L_x_31:
[----:B------:R-:W-:Y:S05]  /*1250*/  BSYNC.RECONVERGENT B0 ;  /* 0x0000000000007941 */ /* 0x000fea0003800200 */
.L_x_30:
[----:B------:R-:W0:Y:S01]  /*1260*/  F2F.F64.F32 R8, R0 ;  /* 0x0000000000087310 */ /* 0x000e220000201800 */
[----:B------:R-:W-:-:S04]  /*1270*/  FSETP.NEU.AND P0, PT, R3, 1, PT ;  /* 0x3f8000000300780b */ /* 0x000fc80003f0d000 */
[----:B------:R-:W-:Y:S02]  /*1280*/  FSEL R2, R14, RZ, P0 ;  /* 0x000000ff0e027208 */ /* 0x000fe40000000000 */
[----:B------:R-:W-:-:S06]  /*1290*/  FSEL R3, R15, 1.875, P0 ;  /* 0x3ff000000f037808 */ /* 0x000fcc0000000000 */
[----:B0-----:R-:W-:-:S06]  /*12a0*/  DADD R2, R8, R2 ;  /* 0x0000000008027229 */ /* 0x001fcc0000000002 */
[----:B------:R0:W1:Y:S05]  /*12b0*/  F2F.F32.F64 R0, R2 ;  /* 0x0000000200007310 */ /* 0x00006a0000301000 */
.L_x_20:
[----:B01--4-:R-:W-:Y:S01]  /*12c0*/  VIADD R2, R0, 0xf3000000 ;  /* 0xf300000000027836 */ /* 0x013fe20000000000 */
[----:B------:R0:W1:Y:S01]  /*12d0*/  MUFU.RSQ R9, R0 ;  /* 0x0000000000097308 */ /* 0x0000620000001400 */
[----:B------:R-:W-:Y:S03]  /*12e0*/  BSSY.RECONVERGENT B0, `(.L_x_33) ;  /* 0x000000b000007945 */ /* 0x000fe60003800200 */
[----:B------:R-:W-:-:S13]  /*12f0*/  ISETP.GT.U32.AND P0, PT, R2, 0x727fffff, PT ;  /* 0x727fffff0200780c */ /* 0x000fda0003f04070 */
[----:B01----:R-:W-:Y:S05]  /*1300*/  @!P0 BRA `(.L_x_34) ;  /* 0x0000000000108947 */ /* 0x003fea0003800000 */
[----:B--23--:R-:W-:-:S07]  /*1310*/  MOV R11, 0x1330 ;  /* 0x00001330000b7802 */ /* 0x00cfce0000000f00 */
[----:B------:R-:W-:Y:S05]  /*1320*/  CALL.REL.NOINC `($__internal_0_$__cuda_sm20_sqrt_rn_f32_slowpath) ;  /* 0x0000000000bc7944 */ /* 0x000fea0003c00000 */
[----:B------:R-:W-:Y:S01]  /*1330*/  IMAD.MOV.U32 R2, RZ, RZ, R8 ;  /* 0x000000ffff027224 */ /* 0x000fe200078e0008 */
[----:B------:R-:W-:Y:S06]  /*1340*/  BRA `(.L_x_35) ;  /* 0x0000000000107947 */ /* 0x000fec0003800000 */
.L_x_34:
[----:B------:R-:W-:Y:S01]  /*1350*/  FMUL.FTZ R3, R0, R9 ;  /* 0x0000000900037220 */ /* 0x000fe20000410000 */
[----:B------:R-:W-:-:S03]  /*1360*/  FMUL.FTZ R8, R9, 0.5 ;  /* 0x3f00000009087820 */ /* 0x000fc60000410000 */
[----:B------:R-:W-:-:S04]  /*1370*/  FFMA R2, -R3, R3, R0 ;  /* 0x0000000303027223 */ /* 0x000fc80000000100 */
[----:B------:R-:W-:-:S07]  /*1380*/  FFMA R2, R2, R8, R3 ;  /* 0x0000000802027223 */ /* 0x000fce0000000003 */
.L_x_35:
[----:B------:R-:W-:Y:S05]  /*1390*/  BSYNC.RECONVERGENT B0 ;  /* 0x0000000000007941 */ /* 0x000fea0003800200 */
.L_x_33:
[----:B------:R-:W0:Y:S01]  /*13a0*/  LDCU UR4, c[0x0][0x3a0] ;  /* 0x00007400ff0477ac */ /* 0x000e220008000800 */
[----:B------:R-:W-:Y:S01]  /*13b0*/  IMAD.MOV.U32 R3, RZ, RZ, R2 ;  /* 0x000000ffff037224 */ /* 0x000fe200078e0002 */
[C---:B------:R-:W-:Y:S01]  /*13c0*/  ISETP.NE.AND P0, PT, R6.reuse, RZ, PT ;  /* 0x000000ff0600720c */ /* 0x040fe20003f05270 */
[----:B------:R-:W-:-:S03]  /*13d0*/  VIADD R2, R6, 0x1 ;  /* 0x0000000106027836 */ /* 0x000fc60000000000 */
[----:B------:R-:W-:-:S09]  /*13e0*/  FSETP.GEU.AND P1, PT, R3, R34, PT ;  /* 0x000000220300720b */ /* 0x000fd20003f2e000 */
[----:B------:R-:W-:Y:S02]  /*13f0*/  @P0 SEL R4, R6, R4, !P1 ;  /* 0x0000000406040207 */ /* 0x000fe40004800000 */
[----:B------:R-:W-:Y:S02]  /*1400*/  @P0 FSEL R3, R3, R34, !P1 ;  /* 0x0000002203030208 */ /* 0x000fe40004800000 */
[----:B0-----:R-:W-:-:S13]  /*1410*/  ISETP.NE.AND P2, PT, R2, UR4, PT ;  /* 0x0000000402007c0c */ /* 0x001fda000bf45270 */
[----:B------:R-:W-:Y:S05]  /*1420*/  @!P2 BRA `(.L_x_0) ;  /* 0x00000000006ca947 */ /* 0x000fea0003800000 */
[----:B------:R-:W-:Y:S02]  /*1430*/  IMAD.MOV.U32 R34, RZ, RZ, R3 ;  /* 0x000000ffff227224 */ /* 0x000fe400078e0003 */
[----:B------:R-:W-:Y:S01]  /*1440*/  IMAD.MOV.U32 R6, RZ, RZ, R2 ;  /* 0x000000ffff067224 */ /* 0x000fe200078e0002 */
[----:B------:R-:W-:Y:S06]  /*1450*/  BRA `(.L_x_36) ;  /* 0xffffffec00587947 */ /* 0x000fec000383ffff */
.L_x_1:
[----:B------:R-:W-:-:S09]  /*1460*/  UISETP.GE.U32.AND UP0, UPT, UR4, 0x4, UPT ;  /* 0x000000040400788c */ /* 0x000fd2000bf06070 */
[----:B------:R-:W-:Y:S05]  /*1470*/  BRA.U !UP0, `(.L_x_0) ;  /* 0x0000000108587547 */ /* 0x000fea000b800000 */
[----:B------:R-:W-:Y:S01]  /*1480*/  ULOP3.LUT UR4, UR4, 0x7ffffffc, URZ, 0xc0, !UPT ;  /* 0x7ffffffc04047892 */ /* 0x000fe2000f8ec0ff */
[----:B------:R-:W-:-:S03]  /*1490*/  IMAD.MOV.U32 R0, RZ, RZ, RZ ;  /* 0x000000ffff007224 */ /* 0x000fc600078e00ff */
[----:B------:R-:W-:-:S09]  /*14a0*/  UISETP.GT.AND UP0, UPT, UR4, URZ, UPT ;  /* 0x000000ff0400728c */ /* 0x000fd2000bf04270 */
[----:B------:R-:W-:Y:S05]  /*14b0*/  BRA.U !UP0, `(.L_x_37) ;  /* 0x0000000108447547 */ /* 0x000fea000b800000 */
[----:B------:R-:W-:Y:S02]  /*14c0*/  IADD3 R2, PT, PT, -R0, UR4, RZ ;  /* 0x0000000400027c10 */ /* 0x000fe4000fffe1ff */
[----:B------:R-:W-:Y:S02]  /*14d0*/  PLOP3.LUT P0, PT, PT, PT, PT, 0x80, 0x8 ;  /* 0x000000000008781c */ /* 0x000fe40003f0f070 */
[----:B------:R-:W-:-:S13]  /*14e0*/  ISETP.GT.AND P1, PT, R2, 0xc, PT ;  /* 0x0000000c0200780c */ /* 0x000fda0003f24270 */
[----:B------:R-:W-:Y:S05]  /*14f0*/  @!P1 BRA `(.L_x_38) ;  /* 0x0000000000189947 */ /* 0x000fea0003800000 */
[----:B------:R-:W-:Y:S01]  /*1500*/  PLOP3.LUT P0, PT, PT, PT, PT, 0x8, 0x80 ;  /* 0x000000000080781c */ /* 0x000fe20003f0e170 */
[----:B------:R-:W-:-:S12]  /*1510*/  UIADD3 UR5, UPT, UPT, UR4, -0xc, URZ ;  /* 0xfffffff404057890 */ /* 0x000fd8000fffe0ff */
.L_x_39:
[----:B------:R-:W-:-:S05]  /*1520*/  VIADD R0, R0, 0x10 ;  /* 0x0000001000007836 */ /* 0x000fca0000000000 */
[----:B------:R-:W-:-:S13]  /*1530*/  ISETP.GE.AND P1, PT, R0, UR5, PT ;  /* 0x0000000500007c0c */ /* 0x000fda000bf26270 */
[----:B------:R-:W-:Y:S05]  /*1540*/  @!P1 BRA `(.L_x_39) ;  /* 0xfffffffc00f49947 */ /* 0x000fea000383ffff */
[----:B------:R-:W-:-:S07]  /*1550*/  IMAD.MOV.U32 R4, RZ, RZ, RZ ;  /* 0x000000ffff047224 */ /* 0x000fce00078e00ff */
.L_x_38:
[----:B------:R-:W-:-:S04]  /*1560*/  IADD3 R2, PT, PT, -R0, UR4, RZ ;  /* 0x0000000400027c10 */ /* 0x000fc8000fffe1ff */
[----:B------:R-:W-:-:S13]  /*1570*/  ISETP.GT.AND P1, PT, R2, 0x4, PT ;  /* 0x000000040200780c */ /* 0x000fda0003f24270 */
[----:B------:R-:W-:Y:S01]  /*1580*/  @P1 VIADD R0, R0, 0x8 ;  /* 0x0000000800001836 */ /* 0x000fe20000000000 */
[----:B------:R-:W-:Y:S01]  /*1590*/  @P1 PLOP3.LUT P0, PT, PT, PT, PT, 0x8, 0x80 ;  /* 0x000000000080181c */ /* 0x000fe20003f0e170 */
[----:B------:R-:W-:-:S03]  /*15a0*/  @P1 IMAD.MOV.U32 R4, RZ, RZ, RZ ;  /* 0x000000ffff041224 */ /* 0x000fc600078e00ff */
[----:B------:R-:W-:-:S13]  /*15b0*/  ISETP.NE.OR P0, PT, R0, UR4, P0 ;  /* 0x0000000400007c0c */ /* 0x000fda0008705670 */
[----:B------:R-:W-:Y:S05]  /*15c0*/  @!P0 BRA `(.L_x_0) ;  /* 0x0000000000048947 */ /* 0x000fea0003800000 */
.L_x_37:
[----:B------:R-:W-:-:S07]  /*15d0*/  IMAD.MOV.U32 R4, RZ, RZ, RZ ;  /* 0x000000ffff047224 */ /* 0x000fce00078e00ff */
.L_x_0:
[----:B------:R-:W0:Y:S02]  /*15e0*/  LDC.64 R2, c[0x0][0x390] ;  /* 0x0000e400ff027b82 */ /* 0x000e240000000a00 */
[----:B0-----:R-:W-:-:S05]  /*15f0*/  IMAD.WIDE R32, R32, 0x4, R2 ;  /* 0x0000000420207825 */ /* 0x001fca00078e0202 */
[----:B------:R-:W-:Y:S01]  /*1600*/  STG.E desc[UR8][R32.64], R4 ;  /* 0x0000000420007986 */ /* 0x000fe2000c101908 */
[----:B------:R-:W-:Y:S05]  /*1610*/  EXIT ;  /* 0x000000000000794d */ /* 0x000fea0003800000 */
        .weak           $__internal_0_$__cuda_sm20_sqrt_rn_f32_slowpath
        .type           $__internal_0_$__cuda_sm20_sqrt_rn_f32_slowpath,@function
        .size           $__internal_0_$__cuda_sm20_sqrt_rn_f32_slowpath,($_Z23calc_centroid_euclideanPfS_Piiii$__internal_accurate_pow - $__internal_0_$__cuda_sm20_sqrt_rn_f32_slowpath)
$__internal_0_$__cuda_sm20_sqrt_rn_f32_slowpath:
[----:B------:R-:W-:-:S13]  /*1620*/  LOP3.LUT P0, RZ, R0, 0x7fffffff, RZ, 0xc0, !PT ;  /* 0x7fffffff00ff7812 */ /* 0x000fda000780c0ff */
[----:B------:R-:W-:Y:S01]  /*1630*/  @!P0 IMAD.MOV.U32 R2, RZ, RZ, R0 ;  /* 0x000000ffff028224 */ /* 0x000fe200078e0000 */
[----:B------:R-:W-:Y:S06]  /*1640*/  @!P0 BRA `(.L_x_40) ;  /* 0x0000000000408947 */ /* 0x000fec0003800000 */
[----:B------:R-:W-:-:S13]  /*1650*/  FSETP.GEU.FTZ.AND P0, PT, R0, RZ, PT ;  /* 0x000000ff0000720b */ /* 0x000fda0003f1e000 */
[----:B------:R-:W-:Y:S01]  /*1660*/  @!P0 IMAD.MOV.U32 R2, RZ, RZ, 0x7fffffff ;  /* 0x7fffffffff028424 */ /* 0x000fe200078e00ff */
[----:B------:R-:W-:Y:S06]  /*1670*/  @!P0 BRA `(.L_x_40) ;  /* 0x0000000000348947 */ /* 0x000fec0003800000 */
[----:B------:R-:W-:-:S13]  /*1680*/  FSETP.GTU.FTZ.AND P0, PT, |R0|, +INF , PT ;  /* 0x7f8000000000780b */ /* 0x000fda0003f1c200 */
[----:B------:R-:W-:Y:S01]  /*1690*/  @P0 FADD.FTZ R2, R0, 1 ;  /* 0x3f80000000020421 */ /* 0x000fe20000010000 */
[----:B------:R-:W-:Y:S06]  /*16a0*/  @P0 BRA `(.L_x_40) ;  /* 0x0000000000280947 */ /* 0x000fec0003800000 */
[----:B------:R-:W-:-:S13]  /*16b0*/  FSETP.NEU.FTZ.AND P0, PT, |R0|, +INF , PT ;  /* 0x7f8000000000780b */ /* 0x000fda0003f1d200 */
[----:B------:R-:W-:-:S04]  /*16c0*/  @P0 FFMA R3, R0, 1.84467440737095516160e+19, RZ ;  /* 0x5f80000000030823 */ /* 0x000fc800000000ff */
[----:B------:R-:W0:Y:S02]  /*16d0*/  @P0 MUFU.RSQ R2, R3 ;  /* 0x0000000300020308 */ /* 0x000e240000001400 */
[----:B0-----:R-:W-:Y:S01]  /*16e0*/  @P0 FMUL.FTZ R8, R3, R2 ;  /* 0x0000000203080220 */ /* 0x001fe20000410000 */
[----:B------:R-:W-:Y:S01]  /*16f0*/  @P0 FMUL.FTZ R10, R2, 0.5 ;  /* 0x3f000000020a0820 */ /* 0x000fe20000410000 */
[----:B------:R-:W-:Y:S02]  /*1700*/  @!P0 IMAD.MOV.U32 R2, RZ, RZ, R0 ;  /* 0x000000ffff028224 */ /* 0x000fe400078e0000 */
[----:B------:R-:W-:-:S04]  /*1710*/  @P0 FADD.FTZ R9, -R8, -RZ ;  /* 0x800000ff08090221 */ /* 0x000fc80000010100 */
[----:B------:R-:W-:-:S04]  /*1720*/  @P0 FFMA R9, R8, R9, R3 ;  /* 0x0000000908090223 */ /* 0x000fc80000000003 */
[----:B------:R-:W-:-:S04]  /*1730*/  @P0 FFMA R9, R9, R10, R8 ;  /* 0x0000000a09090223 */ /* 0x000fc80000000008 */
[----:B------:R-:W-:-:S07]  /*1740*/  @P0 FMUL.FTZ R2, R9, 2.3283064365386962891e-10 ;  /* 0x2f80000009020820 */ /* 0x000fce0000410000 */
.L_x_40:
[----:B------:R-:W-:Y:S02]  /*1750*/  IMAD.MOV.U32 R8, RZ, RZ, R2 ;  /* 0x000000ffff087224 */ /* 0x000fe400078e0002 */
[----:B------:R-:W-:Y:S02]  /*1760*/  IMAD.MOV.U32 R2, RZ, RZ, R11 ;  /* 0x000000ffff027224 */ /* 0x000fe400078e000b */
[----:B------:R-:W-:-:S04]  /*1770*/  IMAD.MOV.U32 R3, RZ, RZ, 0x0 ;  /* 0x00000000ff037424 */ /* 0x000fc800078e00ff */
[----:B------:R-:W-:Y:S05]  /*1780*/  RET.REL.NODEC R2 `(_Z23calc_centroid_euclideanPfS_Piiii) ;  /* 0xffffffe8021c7950 */ /* 0x000fea0003c3ffff */
        .type           $_Z23calc_centroid_euclideanPfS_Piiii$__internal_accurate_pow,@function
        .size           $_Z23calc_centroid_euclideanPfS_Piiii$__internal_accurate_pow,(.L_x_44 - $_Z23calc_centroid_euclideanPfS_Piiii$__internal_accurate_pow)
$_Z23calc_centroid_euclideanPfS_Piiii$__internal_accurate_pow:
[----:B------:R-:W-:Y:S01]  /*1790*/  ISETP.GT.U32.AND P0, PT, R2, 0xfffff, PT ;  /* 0x000fffff0200780c */ /* 0x000fe20003f04070 */
[----:B------:R-:W-:Y:S01]  /*17a0*/  IMAD.MOV.U32 R14, RZ, RZ, R16 ;  /* 0x000000ffff0e7224 */ /* 0x000fe200078e0010 */
[----:B------:R-:W-:Y:S01]  /*17b0*/  UMOV UR10, 0x7d2cafe2 ;  /* 0x7d2cafe2000a7882 */ /* 0x000fe20000000000 */
[--C-:B------:R-:W-:Y:S01]  /*17c0*/  IMAD.MOV.U32 R15, RZ, RZ, R2.reuse ;  /* 0x000000ffff0f7224 */ /* 0x100fe200078e0002 */
[----:B------:R-:W-:Y:S01]  /*17d0*/  UMOV UR11, 0x3eb0f5ff ;  /* 0x3eb0f5ff000b7882 */ /* 0x000fe20000000000 */
[--C-:B------:R-:W-:Y:S01]  /*17e0*/  IMAD.MOV.U32 R17, RZ, RZ, R2.reuse ;  /* 0x000000ffff117224 */ /* 0x100fe200078e0002 */
[----:B------:R-:W-:Y:S01]  /*17f0*/  SHF.R.U32.HI R2, RZ, 0x14, R2 ;  /* 0x00000014ff027819 */ /* 0x000fe20000011602 */
[----:B------:R-:W-:Y:S01]  /*1800*/  IMAD.MOV.U32 R20, RZ, RZ, 0x41ad3b5a ;  /* 0x41ad3b5aff147424 */ /* 0x000fe200078e00ff */
[----:B------:R-:W-:Y:S01]  /*1810*/  UMOV UR12, 0x3b39803f ;  /* 0x3b39803f000c7882 */ /* 0x000fe20000000000 */
[----:B------:R-:W-:Y:S01]  /*1820*/  IMAD.MOV.U32 R21, RZ, RZ, 0x3ed0f5d2 ;  /* 0x3ed0f5d2ff157424 */ /* 0x000fe200078e00ff */
[----:B------:R-:W-:-:S03]  /*1830*/  UMOV UR13, 0x3c7abc9e ;  /* 0x3c7abc9e000d7882 */ /* 0x000fc60000000000 */
[----:B------:R-:W-:-:S10]  /*1840*/  @!P0 DMUL R14, R14, 1.80143985094819840000e+16 ;  /* 0x435000000e0e8828 */ /* 0x000fd40000000000 */
[----:B------:R-:W-:Y:S01]  /*1850*/  @!P0 IMAD.MOV.U32 R17, RZ, RZ, R15 ;  /* 0x000000ffff118224 */ /* 0x000fe200078e000f */
[----:B------:R-:W-:Y:S01]  /*1860*/  @!P0 LEA.HI R2, R15, 0xffffffca, RZ, 0xc ;  /* 0xffffffca0f028811 */ /* 0x000fe200078f60ff */
[----:B------:R-:W-:-:S03]  /*1870*/  @!P0 IMAD.MOV.U32 R16, RZ, RZ, R14 ;  /* 0x000000ffff108224 */ /* 0x000fc600078e000e */
[----:B------:R-:W-:Y:S01]  /*1880*/  LOP3.LUT R17, R17, 0x800fffff, RZ, 0xc0, !PT ;  /* 0x800fffff11117812 */ /* 0x000fe200078ec0ff */
[----:B------:R-:W-:Y:S02]  /*1890*/  IMAD.MOV.U32 R18, RZ, RZ, R16 ;  /* 0x000000ffff127224 */ /* 0x000fe400078e0010 */
[----:B------:R-:W-:Y:S01]  /*18a0*/  IMAD.MOV.U32 R16, RZ, RZ, RZ ;  /* 0x000000ffff107224 */ /* 0x000fe200078e00ff */
[----:B------:R-:W-:-:S04]  /*18b0*/  LOP3.LUT R17, R17, 0x3ff00000, RZ, 0xfc, !PT ;  /* 0x3ff0000011117812 */ /* 0x000fc800078efcff */
[----:B------:R-:W-:Y:S01]  /*18c0*/  ISETP.GE.U32.AND P1, PT, R17, 0x3ff6a09f, PT ;  /* 0x3ff6a09f1100780c */ /* 0x000fe20003f26070 */
[----:B------:R-:W-:-:S12]  /*18d0*/  IMAD.MOV.U32 R19, RZ, RZ, R17 ;  /* 0x000000ffff137224 */ /* 0x000fd800078e0011 */
[----:B------:R-:W-:-:S04]  /*18e0*/  @P1 VIADD R14, R19, 0xfff00000 ;  /* 0xfff00000130e1836 */ /* 0x000fc80000000000 */
[----:B------:R-:W-:-:S06]  /*18f0*/  @P1 IMAD.MOV.U32 R19, RZ, RZ, R14 ;  /* 0x000000ffff131224 */ /* 0x000fcc00078e000e */
[C---:B------:R-:W-:Y:S02]  /*1900*/  DADD R22, R18.reuse, 1 ;  /* 0x3ff0000012167429 */ /* 0x040fe40000000000 */
[----:B------:R-:W-:-:S04]  /*1910*/  DADD R18, R18, -1 ;  /* 0xbff0000012127429 */ /* 0x000fc80000000000 */
[----:B------:R-:W0:Y:S02]  /*1920*/  MUFU.RCP64H R17, R23 ;  /* 0x0000001700117308 */ /* 0x000e240000001800 */
[----:B0-----:R-:W-:-:S08]  /*1930*/  DFMA R22, -R22, R16, 1 ;  /* 0x3ff000001616742b */ /* 0x001fd00000000110 */
[----:B------:R-:W-:-:S08]  /*1940*/  DFMA R22, R22, R22, R22 ;  /* 0x000000161616722b */ /* 0x000fd00000000016 */
[----:B------:R-:W-:-:S08]  /*1950*/  DFMA R22, R16, R22, R16 ;  /* 0x000000161016722b */ /* 0x000fd00000000010 */
[----:B------:R-:W-:-:S08]  /*1960*/  DMUL R16, R18, R22 ;  /* 0x0000001612107228 */ /* 0x000fd00000000000 */
[----:B------:R-:W-:-:S08]  /*1970*/  DFMA R16, R18, R22, R16 ;  /* 0x000000161210722b */ /* 0x000fd00000000010 */
[----:B------:R-:W-:-:S08]  /*1980*/  DMUL R28, R16, R16 ;  /* 0x00000010101c7228 */ /* 0x000fd00000000000 */
[----:B------:R-:W-:Y:S01]  /*1990*/  DFMA R20, R28, UR10, R20 ;  /* 0x0000000a1c147c2b */ /* 0x000fe20008000014 */
[----:B------:R-:W-:Y:S01]  /*19a0*/  UMOV UR10, 0x75488a3f ;  /* 0x75488a3f000a7882 */ /* 0x000fe20000000000 */
[----:B------:R-:W-:-:S06]  /*19b0*/  UMOV UR11, 0x3ef3b20a ;  /* 0x3ef3b20a000b7882 */ /* 0x000fcc0000000000 */
[----:B------:R-:W-:Y:S01]  /*19c0*/  DFMA R26, R28, R20, UR10 ;  /* 0x0000000a1c1a7e2b */ /* 0x000fe20008000014 */
[----:B------:R-:W-:Y:S01]  /*19d0*/  UMOV UR10, 0xe4faecd5 ;  /* 0xe4faecd5000a7882 */ /* 0x000fe20000000000 */
[----:B------:R-:W-:Y:S01]  /*19e0*/  UMOV UR11, 0x3f1745cd ;  /* 0x3f1745cd000b7882 */ /* 0x000fe20000000000 */
[----:B------:R-:W-:-:S05]  /*19f0*/  DADD R20, R18, -R16 ;  /* 0x0000000012147229 */ /* 0x000fca0000000810 */
[----:B------:R-:W-:Y:S01]  /*1a00*/  DFMA R26, R28, R26, UR10 ;  /* 0x0000000a1c1a7e2b */ /* 0x000fe2000800001a */
[----:B------:R-:W-:Y:S01]  /*1a10*/  UMOV UR10, 0x258a578b ;  /* 0x258a578b000a7882 */ /* 0x000fe20000000000 */
[----:B------:R-:W-:Y:S01]  /*1a20*/  UMOV UR11, 0x3f3c71c7 ;  /* 0x3f3c71c7000b7882 */ /* 0x000fe20000000000 */
[----:B------:R-:W-:-:S05]  /*1a30*/  DADD R20, R20, R20 ;  /* 0x0000000014147229 */ /* 0x000fca0000000014 */
[----:B------:R-:W-:Y:S01]  /*1a40*/  DFMA R26, R28, R26, UR10 ;  /* 0x0000000a1c1a7e2b */ /* 0x000fe2000800001a */
[----:B------:R-:W-:Y:S01]  /*1a50*/  UMOV UR10, 0x9242b910 ;  /* 0x9242b910000a7882 */ /* 0x000fe20000000000 */
[----:B------:R-:W-:Y:S01]  /*1a60*/  UMOV UR11, 0x3f624924 ;  /* 0x3f624924000b7882 */ /* 0x000fe20000000000 */
[----:B------:R-:W-:-:S05]  /*1a70*/  DFMA R20, R18, -R16, R20 ;  /* 0x800000101214722b */ /* 0x000fca0000000014 */
[----:B------:R-:W-:Y:S01]  /*1a80*/  DFMA R26, R28, R26, UR10 ;  /* 0x0000000a1c1a7e2b */ /* 0x000fe2000800001a */
[----:B------:R-:W-:Y:S01]  /*1a90*/  UMOV UR10, 0x99999dfb ;  /* 0x99999dfb000a7882 */ /* 0x000fe20000000000 */
[----:B------:R-:W-:Y:S01]  /*1aa0*/  UMOV UR11, 0x3f899999 ;  /* 0x3f899999000b7882 */ /* 0x000fe20000000000 */
[----:B------:R-:W-:Y:S02]  /*1ab0*/  DMUL R20, R22, R20 ;  /* 0x0000001416147228 */ /* 0x000fe40000000000 */
[----:B------:R-:W-:-:S03]  /*1ac0*/  DMUL R22, R16, R16 ;  /* 0x0000001010167228 */ /* 0x000fc60000000000 */
[----:B------:R-:W-:Y:S01]  /*1ad0*/  DFMA R26, R28, R26, UR10 ;  /* 0x0000000a1c1a7e2b */ /* 0x000fe2000800001a */
[----:B------:R-:W-:Y:S01]  /*1ae0*/  UMOV UR10, 0x55555555 ;  /* 0x55555555000a7882 */ /* 0x000fe20000000000 */
[----:B------:R-:W-:-:S03]  /*1af0*/  UMOV UR11, 0x3fb55555 ;  /* 0x3fb55555000b7882 */ /* 0x000fc60000000000 */
[----:B------:R-:W-:-:S03]  /*1b00*/  DMUL R14, R16, R22 ;  /* 0x00000016100e7228 */ /* 0x000fc60000000000 */
[----:B------:R-:W-:-:S08]  /*1b10*/  DFMA R18, R28, R26, UR10 ;  /* 0x0000000a1c127e2b */ /* 0x000fd0000800001a */
[----:B------:R-:W-:Y:S01]  /*1b20*/  DADD R24, -R18, UR10 ;  /* 0x0000000a12187e29 */ /* 0x000fe20008000100 */
[----:B------:R-:W-:Y:S01]  /*1b30*/  UMOV UR10, 0xb9e7b0 ;  /* 0x00b9e7b0000a7882 */ /* 0x000fe20000000000 */
[----:B------:R-:W-:-:S06]  /*1b40*/  UMOV UR11, 0x3c46a4cb ;  /* 0x3c46a4cb000b7882 */ /* 0x000fcc0000000000 */
[----:B------:R-:W-:Y:S02]  /*1b50*/  DFMA R24, R28, R26, R24 ;  /* 0x0000001a1c18722b */ /* 0x000fe40000000018 */
[----:B------:R-:W-:Y:S01]  /*1b60*/  DFMA R26, R16, R16, -R22 ;  /* 0x00000010101a722b */ /* 0x000fe20000000816 */
[----:B------:R-:W-:Y:S02]  /*1b70*/  VIADD R29, R21, 0x100000 ;  /* 0x00100000151d7836 */ /* 0x000fe40000000000 */
[----:B------:R-:W-:-:S06]  /*1b80*/  IMAD.MOV.U32 R28, RZ, RZ, R20 ;  /* 0x000000ffff1c7224 */ /* 0x000fcc00078e0014 */
[----:B------:R-:W-:Y:S02]  /*1b90*/  DFMA R26, R16, R28, R26 ;  /* 0x0000001c101a722b */ /* 0x000fe4000000001a */
[----:B------:R-:W-:Y:S01]  /*1ba0*/  DADD R28, R24, -UR10 ;  /* 0x8000000a181c7e29 */ /* 0x000fe20008000000 */
[----:B------:R-:W-:Y:S01]  /*1bb0*/  UMOV UR10, 0x80000000 ;  /* 0x80000000000a7882 */ /* 0x000fe20000000000 */
[----:B------:R-:W-:Y:S01]  /*1bc0*/  DFMA R24, R16, R22, -R14 ;  /* 0x000000161018722b */ /* 0x000fe2000000080e */
[----:B------:R-:W-:-:S07]  /*1bd0*/  UMOV UR11, 0x43300000 ;  /* 0x43300000000b7882 */ /* 0x000fce0000000000 */
[----:B------:R-:W-:Y:S02]  /*1be0*/  DFMA R24, R20, R22, R24 ;  /* 0x000000161418722b */ /* 0x000fe40000000018 */
[----:B------:R-:W-:-:S06]  /*1bf0*/  DADD R22, R18, R28 ;  /* 0x0000000012167229 */ /* 0x000fcc000000001c */
[----:B------:R-:W-:Y:S02]  /*1c00*/  DFMA R24, R16, R26, R24 ;  /* 0x0000001a1018722b */ /* 0x000fe40000000018 */
[----:B------:R-:W-:Y:S02]  /*1c10*/  DADD R26, R18, -R22 ;  /* 0x00000000121a7229 */ /* 0x000fe40000000816 */
[----:B------:R-:W-:-:S06]  /*1c20*/  DMUL R18, R22, R14 ;  /* 0x0000000e16127228 */ /* 0x000fcc0000000000 */
[----:B------:R-:W-:Y:S02]  /*1c30*/  DADD R28, R28, R26 ;  /* 0x000000001c1c7229 */ /* 0x000fe4000000001a */
[----:B------:R-:W-:-:S08]  /*1c40*/  DFMA R26, R22, R14, -R18 ;  /* 0x0000000e161a722b */ /* 0x000fd00000000812 */
[----:B------:R-:W-:-:S08]  /*1c50*/  DFMA R24, R22, R24, R26 ;  /* 0x000000181618722b */ /* 0x000fd0000000001a */
[----:B------:R-:W-:-:S08]  /*1c60*/  DFMA R28, R28, R14, R24 ;  /* 0x0000000e1c1c722b */ /* 0x000fd00000000018 */
[----:B------:R-:W-:-:S08]  /*1c70*/  DADD R14, R18, R28 ;  /* 0x00000000120e7229 */ /* 0x000fd0000000001c */
[--C-:B------:R-:W-:Y:S02]  /*1c80*/  DADD R22, R16, R14.reuse ;  /* 0x0000000010167229 */ /* 0x100fe4000000000e */
[----:B------:R-:W-:-:S06]  /*1c90*/  DADD R18, R18, -R14 ;  /* 0x0000000012127229 */ /* 0x000fcc000000080e */
[----:B------:R-:W-:Y:S02]  /*1ca0*/  DADD R16, R16, -R22 ;  /* 0x0000000010107229 */ /* 0x000fe40000000816 */
[----:B------:R-:W-:-:S06]  /*1cb0*/  DADD R18, R28, R18 ;  /* 0x000000001c127229 */ /* 0x000fcc0000000012 */
[----:B------:R-:W-:Y:S01]  /*1cc0*/  DADD R16, R14, R16 ;  /* 0x000000000e107229 */ /* 0x000fe20000000010 */
[C---:B------:R-:W-:Y:S02]  /*1cd0*/  VIADD R14, R2.reuse, 0xfffffc01 ;  /* 0xfffffc01020e7836 */ /* 0x040fe40000000000 */
[----:B------:R-:W-:Y:S02]  /*1ce0*/  @P1 VIADD R14, R2, 0xfffffc02 ;  /* 0xfffffc02020e1836 */ /* 0x000fe40000000000 */
[----:B------:R-:W-:-:S03]  /*1cf0*/  IMAD.MOV.U32 R15, RZ, RZ, 0x43300000 ;  /* 0x43300000ff0f7424 */ /* 0x000fc600078e00ff */
[----:B------:R-:W-:Y:S01]  /*1d00*/  DADD R18, R18, R16 ;  /* 0x0000000012127229 */ /* 0x000fe20000000010 */
[----:B------:R-:W-:-:S06]  /*1d10*/  LOP3.LUT R14, R14, 0x80000000, RZ, 0x3c, !PT ;  /* 0x800000000e0e7812 */ /* 0x000fcc00078e3cff */
[----:B------:R-:W-:Y:S01]  /*1d20*/  DADD R16, R14, -UR10 ;  /* 0x8000000a0e107e29 */ /* 0x000fe20008000000 */
[----:B------:R-:W-:Y:S01]  /*1d30*/  UMOV UR10, 0xfefa39ef ;  /* 0xfefa39ef000a7882 */ /* 0x000fe20000000000 */
[----:B------:R-:W-:Y:S01]  /*1d40*/  DADD R20, R20, R18 ;  /* 0x0000000014147229 */ /* 0x000fe20000000012 */
[----:B------:R-:W-:-:S07]  /*1d50*/  UMOV UR11, 0x3fe62e42 ;  /* 0x3fe62e42000b7882 */ /* 0x000fce0000000000 */
[----:B------:R-:W-:-:S08]  /*1d60*/  DADD R18, R22, R20 ;  /* 0x0000000016127229 */ /* 0x000fd00000000014 */
[--C-:B------:R-:W-:Y:S02]  /*1d70*/  DFMA R14, R16, UR10, R18.reuse ;  /* 0x0000000a100e7c2b */ /* 0x100fe40008000012 */
[----:B------:R-:W-:-:S06]  /*1d80*/  DADD R24, R22, -R18 ;  /* 0x0000000016187229 */ /* 0x000fcc0000000812 */
[----:B------:R-:W-:Y:S02]  /*1d90*/  DFMA R22, R16, -UR10, R14 ;  /* 0x8000000a10167c2b */ /* 0x000fe4000800000e */
[----:B------:R-:W-:-:S06]  /*1da0*/  DADD R24, R20, R24 ;  /* 0x0000000014187229 */ /* 0x000fcc0000000018 */
[----:B------:R-:W-:-:S08]  /*1db0*/  DADD R22, -R18, R22 ;  /* 0x0000000012167229 */ /* 0x000fd00000000116 */
[----:B------:R-:W-:-:S08]  /*1dc0*/  DADD R18, R24, -R22 ;  /* 0x0000000018127229 */ /* 0x000fd00000000816 */
[----:B------:R-:W-:-:S08]  /*1dd0*/  DFMA R18, R16, UR12, R18 ;  /* 0x0000000c10127c2b */ /* 0x000fd00008000012 */
[----:B------:R-:W-:-:S08]  /*1de0*/  DADD R16, R14, R18 ;  /* 0x000000000e107229 */ /* 0x000fd00000000012 */
[----:B------:R-:W-:Y:S02]  /*1df0*/  DADD R14, R14, -R16 ;  /* 0x000000000e0e7229 */ /* 0x000fe40000000810 */
[----:B------:R-:W-:-:S06]  /*1e00*/  DMUL R20, R16, 2 ;  /* 0x4000000010147828 */ /* 0x000fcc0000000000 */
[----:B------:R-:W-:Y:S02]  /*1e10*/  DADD R18, R18, R14 ;  /* 0x0000000012127229 */ /* 0x000fe4000000000e */
[----:B------:R-:W-:Y:S01]  /*1e20*/  DFMA R16, R16, 2, -R20 ;  /* 0x400000001010782b */ /* 0x000fe20000000814 */
[----:B------:R-:W-:Y:S02]  /*1e30*/  IMAD.MOV.U32 R14, RZ, RZ, 0x652b82fe ;  /* 0x652b82feff0e7424 */ /* 0x000fe400078e00ff */
[----:B------:R-:W-:-:S05]  /*1e40*/  IMAD.MOV.U32 R15, RZ, RZ, 0x3ff71547 ;  /* 0x3ff71547ff0f7424 */ /* 0x000fca00078e00ff */
[----:B------:R-:W-:-:S08]  /*1e50*/  DFMA R18, R18, 2, R16 ;  /* 0x400000001212782b */ /* 0x000fd00000000010 */
[----:B------:R-:W-:-:S08]  /*1e60*/  DADD R22, R20, R18 ;  /* 0x0000000014167229 */ /* 0x000fd00000000012 */
[----:B------:R-:W-:Y:S02]  /*1e70*/  DFMA R14, R22, R14, 6.75539944105574400000e+15 ;  /* 0x43380000160e742b */ /* 0x000fe4000000000e */
[----:B------:R-:W-:Y:S01]  /*1e80*/  FSETP.GEU.AND P0, PT, |R23|, 4.1917929649353027344, PT ;  /* 0x4086232b1700780b */ /* 0x000fe20003f0e200 */
[----:B------:R-:W-:-:S05]  /*1e90*/  DADD R20, R20, -R22 ;  /* 0x0000000014147229 */ /* 0x000fca0000000816 */
[----:B------:R-:W-:-:S03]  /*1ea0*/  DADD R16, R14, -6.75539944105574400000e+15 ;  /* 0xc33800000e107429 */ /* 0x000fc60000000000 */
[----:B------:R-:W-:-:S05]  /*1eb0*/  DADD R18, R18, R20 ;  /* 0x0000000012127229 */ /* 0x000fca0000000014 */
[----:B------:R-:W-:Y:S01]  /*1ec0*/  DFMA R24, R16, -UR10, R22 ;  /* 0x8000000a10187c2b */ /* 0x000fe20008000016 */
[----:B------:R-:W-:Y:S01]  /*1ed0*/  UMOV UR10, 0x3b39803f ;  /* 0x3b39803f000a7882 */ /* 0x000fe20000000000 */
[----:B------:R-:W-:-:S06]  /*1ee0*/  UMOV UR11, 0x3c7abc9e ;  /* 0x3c7abc9e000b7882 */ /* 0x000fcc0000000000 */
[----:B------:R-:W-:Y:S01]  /*1ef0*/  DFMA R24, R16, -UR10, R24 ;  /* 0x8000000a10187c2b */ /* 0x000fe20008000018 */
[----:B------:R-:W-:Y:S01]  /*1f00*/  UMOV UR10, 0x69ce2bdf ;  /* 0x69ce2bdf000a7882 */ /* 0x000fe20000000000 */
[----:B------:R-:W-:Y:S01]  /*1f10*/  IMAD.MOV.U32 R16, RZ, RZ, -0x35dec16 ;  /* 0xfca213eaff107424 */ /* 0x000fe200078e00ff */
[----:B------:R-:W-:Y:S01]  /*1f20*/  UMOV UR11, 0x3e5ade15 ;  /* 0x3e5ade15000b7882 */ /* 0x000fe20000000000 */
[----:B------:R-:W-:-:S06]  /*1f30*/  IMAD.MOV.U32 R17, RZ, RZ, 0x3e928af3 ;  /* 0x3e928af3ff117424 */ /* 0x000fcc00078e00ff */
[----:B------:R-:W-:Y:S01]  /*1f40*/  DFMA R16, R24, UR10, R16 ;  /* 0x0000000a18107c2b */ /* 0x000fe20008000010 */
[----:B------:R-:W-:Y:S01]  /*1f50*/  UMOV UR10, 0x62401315 ;  /* 0x62401315000a7882 */ /* 0x000fe20000000000 */
[----:B------:R-:W-:-:S06]  /*1f60*/  UMOV UR11, 0x3ec71dee ;  /* 0x3ec71dee000b7882 */ /* 0x000fcc0000000000 */
[----:B------:R-:W-:Y:S01]  /*1f70*/  DFMA R16, R24, R16, UR10 ;  /* 0x0000000a18107e2b */ /* 0x000fe20008000010 */
        /* <DEDUP_REMOVED lines=20> */
[----:B------:R-:W-:-:S08]  /*20c0*/  DFMA R16, R24, R16, UR10 ;  /* 0x0000000a18107e2b */ /* 0x000fd00008000010 */
[----:B------:R-:W-:-:S08]  /*20d0*/  DFMA R16, R24, R16, 1 ;  /* 0x3ff000001810742b */ /* 0x000fd00000000010 */
[----:B------:R-:W-:-:S10]  /*20e0*/  DFMA R16, R24, R16, 1 ;  /* 0x3ff000001810742b */ /* 0x000fd40000000010 */
[----:B------:R-:W-:Y:S02]  /*20f0*/  IMAD R21, R14, 0x100000, R17 ;  /* 0x001000000e157824 */ /* 0x000fe400078e0211 */
[----:B------:R-:W-:Y:S01]  /*2100*/  IMAD.MOV.U32 R20, RZ, RZ, R16 ;  /* 0x000000ffff147224 */ /* 0x000fe200078e0010 */
[----:B------:R-:W-:Y:S06]  /*2110*/  @!P0 BRA `(.L_x_41) ;  /* 0x0000000000308947 */ /* 0x000fec0003800000 */
[----:B------:R-:W-:Y:S01]  /*2120*/  FSETP.GEU.AND P1, PT, |R23|, 4.2275390625, PT ;  /* 0x408748001700780b */ /* 0x000fe20003f2e200 */
[C---:B------:R-:W-:Y:S02]  /*2130*/  DADD R20, R22.reuse, +INF ;  /* 0x7ff0000016147429 */ /* 0x040fe40000000000 */
[----:B------:R-:W-:-:S08]  /*2140*/  DSETP.GEU.AND P0, PT, R22, RZ, PT ;  /* 0x000000ff1600722a */ /* 0x000fd00003f0e000 */
[----:B------:R-:W-:Y:S02]  /*2150*/  FSEL R20, R20, RZ, P0 ;  /* 0x000000ff14147208 */ /* 0x000fe40000000000 */
[----:B------:R-:W-:Y:S02]  /*2160*/  @!P1 LEA.HI R2, R14, R14, RZ, 0x1 ;  /* 0x0000000e0e029211 */ /* 0x000fe400078f08ff */
[----:B------:R-:W-:Y:S02]  /*2170*/  FSEL R21, R21, RZ, P0 ;  /* 0x000000ff15157208 */ /* 0x000fe40000000000 */
[----:B------:R-:W-:-:S05]  /*2180*/  @!P1 SHF.R.S32.HI R2, RZ, 0x1, R2 ;  /* 0x00000001ff029819 */ /* 0x000fca0000011402 */
[----:B------:R-:W-:Y:S02]  /*2190*/  @!P1 IMAD.IADD R14, R14, 0x1, -R2 ;  /* 0x000000010e0e9824 */ /* 0x000fe400078e0a02 */
[----:B------:R-:W-:-:S03]  /*21a0*/  @!P1 IMAD R17, R2, 0x100000, R17 ;  /* 0x0010000002119824 */ /* 0x000fc600078e0211 */
[----:B------:R-:W-:Y:S01]  /*21b0*/  @!P1 LEA R15, R14, 0x3ff00000, 0x14 ;  /* 0x3ff000000e0f9811 */ /* 0x000fe200078ea0ff */
[----:B------:R-:W-:-:S06]  /*21c0*/  @!P1 IMAD.MOV.U32 R14, RZ, RZ, RZ ;  /* 0x000000ffff0e9224 */ /* 0x000fcc00078e00ff */
[----:B------:R-:W-:-:S11]  /*21d0*/  @!P1 DMUL R20, R16, R14 ;  /* 0x0000000e10149228 */ /* 0x000fd60000000000 */
.L_x_41:
[----:B------:R-:W-:Y:S01]  /*21e0*/  DFMA R18, R18, R20, R20 ;  /* 0x000000141212722b */ /* 0x000fe20000000014 */
[----:B------:R-:W-:Y:S01]  /*21f0*/  IMAD.MOV.U32 R16, RZ, RZ, R33 ;  /* 0x000000ffff107224 */ /* 0x000fe200078e0021 */
[----:B------:R-:W-:Y:S01]  /*2200*/  DSETP.NEU.AND P0, PT, |R20|, +INF , PT ;  /* 0x7ff000001400742a */ /* 0x000fe20003f0d200 */
[----:B------:R-:W-:-:S07]  /*2210*/  IMAD.MOV.U32 R17, RZ, RZ, 0x0 ;  /* 0x00000000ff117424 */ /* 0x000fce00078e00ff */
[----:B------:R-:W-:Y:S02]  /*2220*/  FSEL R14, R20, R18, !P0 ;  /* 0x00000012140e7208 */ /* 0x000fe40004000000 */
[----:B------:R-:W-:Y:S01]  /*2230*/  FSEL R2, R21, R19, !P0 ;  /* 0x0000001315027208 */ /* 0x000fe20004000000 */
[----:B------:R-:W-:Y:S06]  /*2240*/  RET.REL.NODEC R16 `(_Z23calc_centroid_euclideanPfS_Piiii) ;  /* 0xffffffdc106c7950 */ /* 0x000fec0003c3ffff */
.L_x_42:
[----:B------:R-:W-:-:S00]  /*2250*/  BRA `(.L_x_42) ;  /* 0xfffffffc00fc7947 */ /* 0x000fc0000383ffff */
[----:B------:R-:W-:-:S00]  /*2260*/  NOP ;  /* 0x0000000000007918 */ /* 0x000fc00000000000 */
        /* <DEDUP_REMOVED lines=9> */
.L_x_44:


//--------------------- .nv.shared.reserved.0     --------------------------
	.section	.nv.shared.reserved.0,"aw",@nobits
	.weak		__nv_reservedSMEM_offset_0_alias
	.size		__nv_reservedSMEM_offset_0_alias, 0, 64
	.other		__nv_reservedSMEM_offset_0_alias,@"STO_CUDA_RESERVED_SHARED STV_DEFAULT"
__nv_reservedSMEM_offset_0_alias:
	.zero		0
	.zero		64


//--------------------- .nv.constant0._Z23calc_centroid_euclideanPfS_Piiii --------------------------
	.section	.nv.constant0._Z23calc_centroid_euclideanPfS_Piiii,"a",@progbits
	.sectionflags	@""
	.align	4
.nv.constant0._Z23calc_centroid_euclideanPfS_Piiii:
	.zero		932


//--------------------- SYMBOLS --------------------------

	.type		.nv.reservedSmem.offset0,@object
	.size		.nv.reservedSmem.offset0,0x4
